//
// Generated by NVIDIA NVVM Compiler
//
// Compiler Build ID: CL-36424714
// Cuda compilation tools, release 13.0, V13.0.88
// Based on NVVM 20.0.0
//

.version 9.0
.target sm_100
.address_size 64

	// .globl	_Z24BalancedPermutationsImplILj1EEvPiS0_jjj
.extern .shared .align 16 .b8 SharedMem[];

.visible .entry _Z24BalancedPermutationsImplILj1EEvPiS0_jjj(
	.param .u64 .ptr .align 1 _Z24BalancedPermutationsImplILj1EEvPiS0_jjj_param_0,
	.param .u64 .ptr .align 1 _Z24BalancedPermutationsImplILj1EEvPiS0_jjj_param_1,
	.param .u32 _Z24BalancedPermutationsImplILj1EEvPiS0_jjj_param_2,
	.param .u32 _Z24BalancedPermutationsImplILj1EEvPiS0_jjj_param_3,
	.param .u32 _Z24BalancedPermutationsImplILj1EEvPiS0_jjj_param_4
)
{
	.reg .pred 	%p<45>;
	.reg .b16 	%rs<50>;
	.reg .b32 	%r<317>;
	.reg .b64 	%rd<135>;

	ld.param.u64 	%rd29, [_Z24BalancedPermutationsImplILj1EEvPiS0_jjj_param_0];
	ld.param.u64 	%rd30, [_Z24BalancedPermutationsImplILj1EEvPiS0_jjj_param_1];
	ld.param.u32 	%r105, [_Z24BalancedPermutationsImplILj1EEvPiS0_jjj_param_2];
	ld.param.u32 	%r106, [_Z24BalancedPermutationsImplILj1EEvPiS0_jjj_param_3];
	ld.param.u32 	%r107, [_Z24BalancedPermutationsImplILj1EEvPiS0_jjj_param_4];
	cvta.to.global.u64 	%rd1, %rd29;
	cvta.to.global.u64 	%rd2, %rd30;
	// begin inline asm
	mov.u32 %r108, %laneid;
	// end inline asm
	mov.u32 	%r109, %ctaid.x;
	mov.u32 	%r110, %ntid.x;
	mov.u32 	%r2, %tid.x;
	mad.lo.s32 	%r111, %r109, %r110, %r2;
	shr.u32 	%r112, %r111, 16;
	xor.b32  	%r113, %r111, %r112;
	xor.b32  	%r114, %r113, 61;
	mul.lo.s32 	%r115, %r114, 9;
	shr.u32 	%r116, %r115, 4;
	xor.b32  	%r117, %r116, %r115;
	mul.lo.s32 	%r118, %r117, 668265261;
	shr.u32 	%r119, %r118, 15;
	xor.b32  	%r120, %r119, %r118;
	cvt.u64.u32 	%rd133, %r120;
	mov.u32 	%r121, %nctaid.x;
	mad.lo.s32 	%r122, %r110, %r121, %r111;
	shr.u32 	%r123, %r122, 16;
	xor.b32  	%r124, %r122, %r123;
	xor.b32  	%r125, %r124, 61;
	mul.lo.s32 	%r126, %r125, 9;
	shr.u32 	%r127, %r126, 4;
	xor.b32  	%r128, %r127, %r126;
	mul.lo.s32 	%r129, %r128, 668265261;
	shr.u32 	%r130, %r129, 15;
	xor.b32  	%r131, %r130, %r129;
	cvt.u64.u32 	%rd134, %r131;
	shr.u32 	%r132, %r106, 1;
	mul.lo.s32 	%r3, %r132, %r105;
	add.s32 	%r4, %r106, -1;
	mad.lo.s32 	%r5, %r4, %r105, %r2;
	cvt.s64.s32 	%rd5, %r106;
	mov.b32 	%r133, -1;
	shl.b32 	%r134, %r133, %r108;
	not.b32 	%r6, %r134;
	add.s32 	%r7, %r132, -1;
	and.b32  	%r135, %r132, 7;
	add.s32 	%r8, %r135, -1;
	add.s32 	%r9, %r106, -2;
	add.s32 	%r136, %r106, 3;
	and.b32  	%r137, %r136, 3;
	add.s32 	%r10, %r137, -1;
	add.s32 	%r138, %r106, 7;
	and.b32  	%r139, %r138, 7;
	add.s32 	%r11, %r139, -1;
	and.b32  	%r12, %r132, 2147483640;
	and.b32  	%r13, %r106, 14;
	and.b32  	%r14, %r106, 6;
	and.b32  	%r15, %r106, 2;
	and.b32  	%r16, %r4, -4;
	and.b32  	%r17, %r136, 1;
	and.b32  	%r18, %r4, -8;
	and.b32  	%r19, %r138, 3;
	shl.b32 	%r20, %r105, 3;
	mov.u32 	%r140, SharedMem;
	add.s32 	%r21, %r140, %r3;
	add.s32 	%r22, %r140, %r105;
	shl.b32 	%r23, %r105, 1;
	add.s32 	%r24, %r140, %r23;
	mad.lo.s32 	%r25, %r105, 3, %r140;
	shl.b32 	%r26, %r105, 2;
	add.s32 	%r27, %r140, %r26;
	mad.lo.s32 	%r28, %r105, 5, %r140;
	mad.lo.s32 	%r29, %r105, 6, %r140;
	mad.lo.s32 	%r30, %r105, 7, %r140;
	add.s32 	%r141, %r132, 7;
	mad.lo.s32 	%r31, %r105, %r141, %r140;
	add.s32 	%r142, %r132, 6;
	mad.lo.s32 	%r32, %r105, %r142, %r140;
	add.s32 	%r143, %r132, 5;
	mad.lo.s32 	%r33, %r105, %r143, %r140;
	add.s32 	%r144, %r132, 4;
	mad.lo.s32 	%r34, %r105, %r144, %r140;
	add.s32 	%r145, %r132, 3;
	mad.lo.s32 	%r35, %r105, %r145, %r140;
	add.s32 	%r146, %r132, 2;
	mad.lo.s32 	%r36, %r105, %r146, %r140;
	add.s32 	%r147, %r3, %r105;
	add.s32 	%r37, %r140, %r147;
	neg.s32 	%r38, %r12;
$L__BB0_1:
	setp.ne.s32 	%p1, %r108, 0;
	mov.b32 	%r285, 0;
	@%p1 bra 	$L__BB0_3;
	ld.global.u32 	%r285, [%rd2];
$L__BB0_3:
	shfl.sync.idx.b32	%r308|%p2, %r285, 0, 31, -1;
	setp.ge.u32 	%p3, %r308, %r107;
	@%p3 bra 	$L__BB0_48;
	setp.lt.u32 	%p4, %r106, 2;
	@%p4 bra 	$L__BB0_16;
	setp.lt.u32 	%p5, %r7, 7;
	mov.b32 	%r292, 0;
	mov.u32 	%r289, %r2;
	@%p5 bra 	$L__BB0_8;
	mov.b32 	%r288, 0;
	mov.u32 	%r286, %r38;
	mov.u32 	%r289, %r2;
$L__BB0_7:
	.pragma "nounroll";
	cvt.u16.u32 	%rs1, %r288;
	add.s16 	%rs2, %rs1, 1;
	mov.u32 	%r151, SharedMem;
	add.s32 	%r152, %r151, %r289;
	st.shared.u8 	[%r152], %rs2;
	not.b16 	%rs3, %rs1;
	add.s32 	%r153, %r21, %r289;
	st.shared.u8 	[%r153], %rs3;
	add.s16 	%rs4, %rs1, 2;
	add.s32 	%r154, %r22, %r289;
	st.shared.u8 	[%r154], %rs4;
	sub.s16 	%rs5, -2, %rs1;
	add.s32 	%r155, %r37, %r289;
	st.shared.u8 	[%r155], %rs5;
	add.s16 	%rs6, %rs1, 3;
	add.s32 	%r156, %r24, %r289;
	st.shared.u8 	[%r156], %rs6;
	sub.s16 	%rs7, -3, %rs1;
	add.s32 	%r157, %r36, %r289;
	st.shared.u8 	[%r157], %rs7;
	add.s16 	%rs8, %rs1, 4;
	add.s32 	%r158, %r25, %r289;
	st.shared.u8 	[%r158], %rs8;
	sub.s16 	%rs9, -4, %rs1;
	add.s32 	%r159, %r35, %r289;
	st.shared.u8 	[%r159], %rs9;
	add.s16 	%rs10, %rs1, 5;
	add.s32 	%r160, %r27, %r289;
	st.shared.u8 	[%r160], %rs10;
	sub.s16 	%rs11, -5, %rs1;
	add.s32 	%r161, %r34, %r289;
	st.shared.u8 	[%r161], %rs11;
	add.s16 	%rs12, %rs1, 6;
	add.s32 	%r162, %r28, %r289;
	st.shared.u8 	[%r162], %rs12;
	sub.s16 	%rs13, -6, %rs1;
	add.s32 	%r163, %r33, %r289;
	st.shared.u8 	[%r163], %rs13;
	add.s16 	%rs14, %rs1, 7;
	add.s32 	%r164, %r29, %r289;
	st.shared.u8 	[%r164], %rs14;
	sub.s16 	%rs15, -7, %rs1;
	add.s32 	%r165, %r32, %r289;
	st.shared.u8 	[%r165], %rs15;
	add.s16 	%rs16, %rs1, 8;
	add.s32 	%r166, %r30, %r289;
	st.shared.u8 	[%r166], %rs16;
	sub.s16 	%rs17, -8, %rs1;
	add.s32 	%r167, %r31, %r289;
	st.shared.u8 	[%r167], %rs17;
	add.s32 	%r288, %r288, 8;
	add.s32 	%r289, %r289, %r20;
	add.s32 	%r286, %r286, 8;
	setp.ne.s32 	%p6, %r286, 0;
	mov.u32 	%r292, %r12;
	@%p6 bra 	$L__BB0_7;
$L__BB0_8:
	setp.eq.s32 	%p7, %r13, 0;
	@%p7 bra 	$L__BB0_16;
	setp.lt.u32 	%p8, %r8, 3;
	@%p8 bra 	$L__BB0_11;
	cvt.u16.u32 	%rs18, %r292;
	add.s16 	%rs19, %rs18, 1;
	mov.u32 	%r168, SharedMem;
	add.s32 	%r169, %r168, %r289;
	st.shared.u8 	[%r169], %rs19;
	not.b16 	%rs20, %rs18;
	add.s32 	%r170, %r169, %r3;
	st.shared.u8 	[%r170], %rs20;
	add.s16 	%rs21, %rs18, 2;
	add.s32 	%r171, %r169, %r105;
	st.shared.u8 	[%r171], %rs21;
	sub.s16 	%rs22, -2, %rs18;
	add.s32 	%r172, %r171, %r3;
	st.shared.u8 	[%r172], %rs22;
	add.s16 	%rs23, %rs18, 3;
	add.s32 	%r173, %r171, %r105;
	st.shared.u8 	[%r173], %rs23;
	sub.s16 	%rs24, -3, %rs18;
	add.s32 	%r174, %r173, %r3;
	st.shared.u8 	[%r174], %rs24;
	add.s16 	%rs25, %rs18, 4;
	add.s32 	%r175, %r173, %r105;
	st.shared.u8 	[%r175], %rs25;
	sub.s16 	%rs26, -4, %rs18;
	add.s32 	%r176, %r175, %r3;
	st.shared.u8 	[%r176], %rs26;
	add.s32 	%r289, %r26, %r289;
	add.s32 	%r292, %r292, 4;
$L__BB0_11:
	setp.eq.s32 	%p9, %r14, 0;
	@%p9 bra 	$L__BB0_16;
	setp.eq.s32 	%p10, %r14, 2;
	@%p10 bra 	$L__BB0_14;
	cvt.u16.u32 	%rs27, %r292;
	add.s16 	%rs28, %rs27, 1;
	mov.u32 	%r177, SharedMem;
	add.s32 	%r178, %r177, %r289;
	st.shared.u8 	[%r178], %rs28;
	not.b16 	%rs29, %rs27;
	add.s32 	%r179, %r178, %r3;
	st.shared.u8 	[%r179], %rs29;
	add.s16 	%rs30, %rs27, 2;
	add.s32 	%r180, %r178, %r105;
	st.shared.u8 	[%r180], %rs30;
	sub.s16 	%rs31, -2, %rs27;
	add.s32 	%r181, %r180, %r3;
	st.shared.u8 	[%r181], %rs31;
	add.s32 	%r289, %r289, %r23;
	add.s32 	%r292, %r292, 2;
$L__BB0_14:
	setp.eq.s32 	%p11, %r15, 0;
	@%p11 bra 	$L__BB0_16;
	cvt.u16.u32 	%rs32, %r292;
	add.s16 	%rs33, %rs32, 1;
	mov.u32 	%r182, SharedMem;
	add.s32 	%r183, %r182, %r289;
	st.shared.u8 	[%r183], %rs33;
	not.b16 	%rs34, %rs32;
	add.s32 	%r184, %r183, %r3;
	st.shared.u8 	[%r184], %rs34;
$L__BB0_16:
	setp.lt.s32 	%p12, %r106, 2;
	@%p12 bra 	$L__BB0_25;
	setp.lt.u32 	%p13, %r9, 3;
	mov.u32 	%r298, %r5;
	mov.u32 	%r299, %r106;
	@%p13 bra 	$L__BB0_20;
	mov.b32 	%r297, 0;
	mov.u32 	%r298, %r5;
	mov.u32 	%r299, %r106;
$L__BB0_19:
	.pragma "nounroll";
	mov.u32 	%r186, SharedMem;
	add.s32 	%r187, %r186, %r298;
	add.s64 	%rd32, %rd133, -4126379630918253789;
	setp.lt.u64 	%p14, %rd32, -9223372034990992275;
	add.s64 	%rd33, %rd134, -7747930212910196250;
	selp.b64 	%rd34, %rd134, %rd33, %p14;
	shr.u64 	%rd35, %rd32, 31;
	xor.b64  	%rd36, %rd35, %rd32;
	mul.lo.s64 	%rd37, %rd34, %rd36;
	cvt.u64.u32 	%rd38, %r299;
	shr.u64 	%rd39, %rd37, 25;
	xor.b64  	%rd40, %rd39, %rd37;
	and.b64  	%rd41, %rd40, 4294967295;
	mul.lo.s64 	%rd42, %rd41, %rd38;
	{ .reg .b32 tmp; mov.b64 {tmp, %r188}, %rd42; }
	mad.lo.s32 	%r189, %r105, %r188, %r2;
	add.s32 	%r190, %r186, %r189;
	ld.shared.u8 	%rs35, [%r187];
	ld.shared.u8 	%rs36, [%r190];
	st.shared.u8 	[%r187], %rs36;
	st.shared.u8 	[%r190], %rs35;
	add.s32 	%r191, %r299, -1;
	sub.s32 	%r192, %r298, %r105;
	add.s32 	%r193, %r186, %r192;
	add.s64 	%rd43, %rd133, -8252759261836507578;
	setp.lt.u64 	%p15, %rd43, -9223372034990992275;
	add.s64 	%rd44, %rd34, -7747930212910196250;
	selp.b64 	%rd45, %rd34, %rd44, %p15;
	shr.u64 	%rd46, %rd43, 31;
	xor.b64  	%rd47, %rd46, %rd43;
	mul.lo.s64 	%rd48, %rd45, %rd47;
	cvt.u64.u32 	%rd49, %r191;
	shr.u64 	%rd50, %rd48, 25;
	xor.b64  	%rd51, %rd50, %rd48;
	and.b64  	%rd52, %rd51, 4294967295;
	mul.lo.s64 	%rd53, %rd52, %rd49;
	{ .reg .b32 tmp; mov.b64 {tmp, %r194}, %rd53; }
	mad.lo.s32 	%r195, %r105, %r194, %r2;
	add.s32 	%r196, %r186, %r195;
	ld.shared.u8 	%rs37, [%r193];
	ld.shared.u8 	%rs38, [%r196];
	st.shared.u8 	[%r193], %rs38;
	st.shared.u8 	[%r196], %rs37;
	add.s32 	%r197, %r299, -2;
	sub.s32 	%r198, %r192, %r105;
	add.s32 	%r199, %r186, %r198;
	add.s64 	%rd54, %rd133, 6067605180954790249;
	setp.lt.u64 	%p16, %rd54, -9223372034990992275;
	add.s64 	%rd55, %rd45, -7747930212910196250;
	selp.b64 	%rd56, %rd45, %rd55, %p16;
	shr.u64 	%rd57, %rd54, 31;
	xor.b64  	%rd58, %rd57, %rd54;
	mul.lo.s64 	%rd59, %rd56, %rd58;
	cvt.u64.u32 	%rd60, %r197;
	shr.u64 	%rd61, %rd59, 25;
	xor.b64  	%rd62, %rd61, %rd59;
	and.b64  	%rd63, %rd62, 4294967295;
	mul.lo.s64 	%rd64, %rd63, %rd60;
	{ .reg .b32 tmp; mov.b64 {tmp, %r200}, %rd64; }
	mad.lo.s32 	%r201, %r105, %r200, %r2;
	add.s32 	%r202, %r186, %r201;
	ld.shared.u8 	%rs39, [%r199];
	ld.shared.u8 	%rs40, [%r202];
	st.shared.u8 	[%r199], %rs40;
	st.shared.u8 	[%r202], %rs39;
	add.s32 	%r203, %r299, -3;
	sub.s32 	%r204, %r198, %r105;
	add.s32 	%r205, %r186, %r204;
	add.s64 	%rd133, %rd133, 1941225550036536460;
	setp.lt.u64 	%p17, %rd133, -9223372034990992275;
	add.s64 	%rd65, %rd56, -7747930212910196250;
	selp.b64 	%rd134, %rd56, %rd65, %p17;
	shr.u64 	%rd66, %rd133, 31;
	xor.b64  	%rd67, %rd66, %rd133;
	mul.lo.s64 	%rd68, %rd134, %rd67;
	cvt.u64.u32 	%rd69, %r203;
	shr.u64 	%rd70, %rd68, 25;
	xor.b64  	%rd71, %rd70, %rd68;
	and.b64  	%rd72, %rd71, 4294967295;
	mul.lo.s64 	%rd73, %rd72, %rd69;
	{ .reg .b32 tmp; mov.b64 {tmp, %r206}, %rd73; }
	mad.lo.s32 	%r207, %r105, %r206, %r2;
	add.s32 	%r208, %r186, %r207;
	ld.shared.u8 	%rs41, [%r205];
	ld.shared.u8 	%rs42, [%r208];
	st.shared.u8 	[%r205], %rs42;
	st.shared.u8 	[%r208], %rs41;
	add.s32 	%r299, %r299, -4;
	sub.s32 	%r298, %r204, %r105;
	add.s32 	%r297, %r297, 4;
	setp.ne.s32 	%p18, %r297, %r16;
	@%p18 bra 	$L__BB0_19;
$L__BB0_20:
	and.b32  	%r209, %r4, 3;
	setp.eq.s32 	%p19, %r209, 0;
	@%p19 bra 	$L__BB0_25;
	setp.eq.s32 	%p20, %r10, 0;
	@%p20 bra 	$L__BB0_23;
	mov.u32 	%r210, SharedMem;
	add.s32 	%r211, %r210, %r298;
	add.s64 	%rd75, %rd133, -4126379630918253789;
	setp.lt.u64 	%p21, %rd75, -9223372034990992275;
	add.s64 	%rd76, %rd134, -7747930212910196250;
	selp.b64 	%rd77, %rd134, %rd76, %p21;
	shr.u64 	%rd78, %rd75, 31;
	xor.b64  	%rd79, %rd78, %rd75;
	mul.lo.s64 	%rd80, %rd77, %rd79;
	cvt.u64.u32 	%rd81, %r299;
	shr.u64 	%rd82, %rd80, 25;
	xor.b64  	%rd83, %rd82, %rd80;
	and.b64  	%rd84, %rd83, 4294967295;
	mul.lo.s64 	%rd85, %rd84, %rd81;
	{ .reg .b32 tmp; mov.b64 {tmp, %r212}, %rd85; }
	mad.lo.s32 	%r213, %r105, %r212, %r2;
	add.s32 	%r214, %r210, %r213;
	ld.shared.u8 	%rs43, [%r211];
	ld.shared.u8 	%rs44, [%r214];
	st.shared.u8 	[%r211], %rs44;
	st.shared.u8 	[%r214], %rs43;
	add.s32 	%r215, %r299, -1;
	sub.s32 	%r216, %r298, %r105;
	add.s32 	%r217, %r210, %r216;
	add.s64 	%rd133, %rd133, -8252759261836507578;
	setp.lt.u64 	%p22, %rd133, -9223372034990992275;
	add.s64 	%rd86, %rd77, -7747930212910196250;
	selp.b64 	%rd134, %rd77, %rd86, %p22;
	shr.u64 	%rd87, %rd133, 31;
	xor.b64  	%rd88, %rd87, %rd133;
	mul.lo.s64 	%rd89, %rd134, %rd88;
	cvt.u64.u32 	%rd90, %r215;
	shr.u64 	%rd91, %rd89, 25;
	xor.b64  	%rd92, %rd91, %rd89;
	and.b64  	%rd93, %rd92, 4294967295;
	mul.lo.s64 	%rd94, %rd93, %rd90;
	{ .reg .b32 tmp; mov.b64 {tmp, %r218}, %rd94; }
	mad.lo.s32 	%r219, %r105, %r218, %r2;
	add.s32 	%r220, %r210, %r219;
	ld.shared.u8 	%rs45, [%r217];
	ld.shared.u8 	%rs46, [%r220];
	st.shared.u8 	[%r217], %rs46;
	st.shared.u8 	[%r220], %rs45;
	sub.s32 	%r298, %r216, %r105;
	add.s32 	%r299, %r299, -2;
$L__BB0_23:
	setp.eq.s32 	%p23, %r17, 0;
	@%p23 bra 	$L__BB0_25;
	mov.u32 	%r221, SharedMem;
	add.s32 	%r222, %r221, %r298;
	add.s64 	%rd133, %rd133, -4126379630918253789;
	setp.lt.u64 	%p24, %rd133, -9223372034990992275;
	add.s64 	%rd95, %rd134, -7747930212910196250;
	selp.b64 	%rd134, %rd134, %rd95, %p24;
	shr.u64 	%rd96, %rd133, 31;
	xor.b64  	%rd97, %rd96, %rd133;
	mul.lo.s64 	%rd98, %rd134, %rd97;
	cvt.u64.u32 	%rd99, %r299;
	shr.u64 	%rd100, %rd98, 25;
	xor.b64  	%rd101, %rd100, %rd98;
	and.b64  	%rd102, %rd101, 4294967295;
	mul.lo.s64 	%rd103, %rd102, %rd99;
	{ .reg .b32 tmp; mov.b64 {tmp, %r223}, %rd103; }
	mad.lo.s32 	%r224, %r105, %r223, %r2;
	add.s32 	%r225, %r221, %r224;
	ld.shared.u8 	%rs47, [%r222];
	ld.shared.u8 	%rs48, [%r225];
	st.shared.u8 	[%r222], %rs48;
	st.shared.u8 	[%r225], %rs47;
$L__BB0_25:
	setp.eq.s32 	%p25, %r4, 0;
	add.s64 	%rd133, %rd133, -4126379630918253789;
	setp.lt.u64 	%p26, %rd133, -9223372034990992275;
	add.s64 	%rd104, %rd134, -7747930212910196250;
	selp.b64 	%rd134, %rd134, %rd104, %p26;
	shr.u64 	%rd105, %rd133, 31;
	xor.b64  	%rd106, %rd105, %rd133;
	mul.lo.s64 	%rd107, %rd134, %rd106;
	shr.u64 	%rd108, %rd107, 25;
	xor.b64  	%rd109, %rd108, %rd107;
	and.b64  	%rd110, %rd109, 4294967295;
	mul.lo.s64 	%rd111, %rd110, %rd5;
	{ .reg .b32 tmp; mov.b64 {tmp, %r228}, %rd111; }
	add.s32 	%r70, %r228, 1;
	mov.b32 	%r227, 0;
	// begin inline asm
	bfi.b32 %r305, 0x1, %r227, %r228, 0x1;
	// end inline asm
	@%p25 bra 	$L__BB0_33;
	mov.b32 	%r303, 0;
	mov.u32 	%r302, %r2;
	mov.u32 	%r304, %r70;
$L__BB0_27:
	setp.eq.s32 	%p27, %r303, %r106;
	@%p27 bra 	$L__BB0_1;
	mov.u32 	%r306, %r302;
	mov.u32 	%r307, %r303;
$L__BB0_29:
	mov.u32 	%r230, SharedMem;
	add.s32 	%r78, %r230, %r306;
	ld.shared.s8 	%r231, [%r78];
	add.s32 	%r79, %r304, %r231;
	setp.lt.s32 	%p28, %r79, 1;
	setp.gt.u32 	%p29, %r79, %r106;
	or.pred  	%p30, %p28, %p29;
	@%p30 bra 	$L__BB0_31;
	add.s32 	%r234, %r79, -1;
	// begin inline asm
	bfe.u32 %r232, %r305, %r234, 0x1;
	// end inline asm
	setp.eq.s32 	%p31, %r232, 0;
	@%p31 bra 	$L__BB0_32;
$L__BB0_31:
	add.s32 	%r307, %r307, 1;
	add.s32 	%r306, %r306, %r105;
	setp.eq.s32 	%p32, %r307, %r106;
	@%p32 bra 	$L__BB0_1;
	bra.uni 	$L__BB0_29;
$L__BB0_32:
	mov.u32 	%r238, SharedMem;
	add.s32 	%r239, %r238, %r302;
	ld.shared.u8 	%rs49, [%r239];
	st.shared.u8 	[%r78], %rs49;
	st.shared.u8 	[%r239], %r79;
	// begin inline asm
	bfi.b32 %r305, 0x1, %r305, %r234, 0x1;
	// end inline asm
	add.s32 	%r303, %r303, 1;
	add.s32 	%r302, %r302, %r105;
	setp.ne.s32 	%p33, %r303, %r4;
	mov.u32 	%r304, %r79;
	@%p33 bra 	$L__BB0_27;
$L__BB0_33:
	// begin inline asm
	activemask.b32 %r240;
	// end inline asm
	brev.b32 	%r241, %r240;
	bfind.shiftamt.u32 	%r87, %r241;
	setp.ne.s32 	%p34, %r108, %r87;
	@%p34 bra 	$L__BB0_35;
	popc.b32 	%r242, %r240;
	atom.global.add.u32 	%r308, [%rd2], %r242;
$L__BB0_35:
	shfl.sync.idx.b32	%r243|%p35, %r308, %r87, 31, %r240;
	and.b32  	%r244, %r240, %r6;
	popc.b32 	%r245, %r244;
	add.s32 	%r90, %r243, %r245;
	setp.gt.u32 	%p36, %r90, %r107;
	@%p36 bra 	$L__BB0_48;
	mul.lo.s32 	%r246, %r90, %r106;
	mul.wide.u32 	%rd112, %r246, 4;
	add.s64 	%rd28, %rd1, %rd112;
	st.global.u32 	[%rd28], %r70;
	@%p4 bra 	$L__BB0_1;
	setp.lt.u32 	%p38, %r9, 7;
	mov.b32 	%r314, 1;
	mov.u32 	%r311, %r2;
	@%p38 bra 	$L__BB0_40;
	mov.b32 	%r310, 1;
	mov.u32 	%r311, %r2;
$L__BB0_39:
	.pragma "nounroll";
	mov.u32 	%r249, SharedMem;
	add.s32 	%r250, %r249, %r311;
	ld.shared.s8 	%r251, [%r250];
	mul.wide.u32 	%rd113, %r310, 4;
	add.s64 	%rd114, %rd28, %rd113;
	st.global.u32 	[%rd114], %r251;
	add.s32 	%r252, %r250, %r105;
	ld.shared.s8 	%r253, [%r252];
	st.global.u32 	[%rd114+4], %r253;
	add.s32 	%r254, %r252, %r105;
	ld.shared.s8 	%r255, [%r254];
	st.global.u32 	[%rd114+8], %r255;
	add.s32 	%r256, %r254, %r105;
	ld.shared.s8 	%r257, [%r256];
	st.global.u32 	[%rd114+12], %r257;
	add.s32 	%r258, %r256, %r105;
	ld.shared.s8 	%r259, [%r258];
	st.global.u32 	[%rd114+16], %r259;
	add.s32 	%r260, %r258, %r105;
	ld.shared.s8 	%r261, [%r260];
	st.global.u32 	[%rd114+20], %r261;
	add.s32 	%r262, %r260, %r105;
	ld.shared.s8 	%r263, [%r262];
	st.global.u32 	[%rd114+24], %r263;
	add.s32 	%r264, %r262, %r105;
	ld.shared.s8 	%r265, [%r264];
	st.global.u32 	[%rd114+28], %r265;
	add.s32 	%r314, %r310, 8;
	add.s32 	%r311, %r20, %r311;
	add.s32 	%r266, %r310, 7;
	setp.ne.s32 	%p39, %r266, %r18;
	mov.u32 	%r310, %r314;
	@%p39 bra 	$L__BB0_39;
$L__BB0_40:
	and.b32  	%r267, %r4, 7;
	setp.eq.s32 	%p40, %r267, 0;
	@%p40 bra 	$L__BB0_1;
	setp.lt.u32 	%p41, %r11, 3;
	@%p41 bra 	$L__BB0_43;
	mov.u32 	%r268, SharedMem;
	add.s32 	%r269, %r268, %r311;
	ld.shared.s8 	%r270, [%r269];
	mul.wide.u32 	%rd115, %r314, 4;
	add.s64 	%rd116, %rd28, %rd115;
	st.global.u32 	[%rd116], %r270;
	add.s32 	%r271, %r269, %r105;
	ld.shared.s8 	%r272, [%r271];
	st.global.u32 	[%rd116+4], %r272;
	add.s32 	%r273, %r271, %r105;
	ld.shared.s8 	%r274, [%r273];
	st.global.u32 	[%rd116+8], %r274;
	add.s32 	%r275, %r273, %r105;
	ld.shared.s8 	%r276, [%r275];
	st.global.u32 	[%rd116+12], %r276;
	add.s32 	%r311, %r26, %r311;
	add.s32 	%r314, %r314, 4;
$L__BB0_43:
	setp.eq.s32 	%p42, %r19, 0;
	@%p42 bra 	$L__BB0_1;
	setp.eq.s32 	%p43, %r10, 0;
	@%p43 bra 	$L__BB0_46;
	mov.u32 	%r277, SharedMem;
	add.s32 	%r278, %r277, %r311;
	ld.shared.s8 	%r279, [%r278];
	mul.wide.u32 	%rd117, %r314, 4;
	add.s64 	%rd118, %rd28, %rd117;
	st.global.u32 	[%rd118], %r279;
	add.s32 	%r280, %r278, %r105;
	ld.shared.s8 	%r281, [%r280];
	st.global.u32 	[%rd118+4], %r281;
	add.s32 	%r311, %r311, %r23;
	add.s32 	%r314, %r314, 2;
$L__BB0_46:
	setp.eq.s32 	%p44, %r17, 0;
	@%p44 bra 	$L__BB0_1;
	mov.u32 	%r282, SharedMem;
	add.s32 	%r283, %r282, %r311;
	ld.shared.s8 	%r284, [%r283];
	mul.wide.u32 	%rd119, %r314, 4;
	add.s64 	%rd120, %rd28, %rd119;
	st.global.u32 	[%rd120], %r284;
	bra.uni 	$L__BB0_1;
$L__BB0_48:
	ret;

}
	// .globl	_Z24BalancedPermutationsImplILj2EEvPiS0_jjj
.visible .entry _Z24BalancedPermutationsImplILj2EEvPiS0_jjj(
	.param .u64 .ptr .align 1 _Z24BalancedPermutationsImplILj2EEvPiS0_jjj_param_0,
	.param .u64 .ptr .align 1 _Z24BalancedPermutationsImplILj2EEvPiS0_jjj_param_1,
	.param .u32 _Z24BalancedPermutationsImplILj2EEvPiS0_jjj_param_2,
	.param .u32 _Z24BalancedPermutationsImplILj2EEvPiS0_jjj_param_3,
	.param .u32 _Z24BalancedPermutationsImplILj2EEvPiS0_jjj_param_4
)
{
	.reg .pred 	%p<49>;
	.reg .b16 	%rs<50>;
	.reg .b32 	%r<346>;
	.reg .b64 	%rd<135>;

	ld.param.u64 	%rd29, [_Z24BalancedPermutationsImplILj2EEvPiS0_jjj_param_0];
	ld.param.u64 	%rd30, [_Z24BalancedPermutationsImplILj2EEvPiS0_jjj_param_1];
	ld.param.u32 	%r116, [_Z24BalancedPermutationsImplILj2EEvPiS0_jjj_param_2];
	ld.param.u32 	%r117, [_Z24BalancedPermutationsImplILj2EEvPiS0_jjj_param_3];
	ld.param.u32 	%r118, [_Z24BalancedPermutationsImplILj2EEvPiS0_jjj_param_4];
	cvta.to.global.u64 	%rd1, %rd29;
	cvta.to.global.u64 	%rd2, %rd30;
	// begin inline asm
	mov.u32 %r119, %laneid;
	// end inline asm
	mov.u32 	%r120, %ctaid.x;
	mov.u32 	%r121, %ntid.x;
	mov.u32 	%r2, %tid.x;
	mad.lo.s32 	%r122, %r120, %r121, %r2;
	shr.u32 	%r123, %r122, 16;
	xor.b32  	%r124, %r122, %r123;
	xor.b32  	%r125, %r124, 61;
	mul.lo.s32 	%r126, %r125, 9;
	shr.u32 	%r127, %r126, 4;
	xor.b32  	%r128, %r127, %r126;
	mul.lo.s32 	%r129, %r128, 668265261;
	shr.u32 	%r130, %r129, 15;
	xor.b32  	%r131, %r130, %r129;
	cvt.u64.u32 	%rd133, %r131;
	mov.u32 	%r132, %nctaid.x;
	mad.lo.s32 	%r133, %r121, %r132, %r122;
	shr.u32 	%r134, %r133, 16;
	xor.b32  	%r135, %r133, %r134;
	xor.b32  	%r136, %r135, 61;
	mul.lo.s32 	%r137, %r136, 9;
	shr.u32 	%r138, %r137, 4;
	xor.b32  	%r139, %r138, %r137;
	mul.lo.s32 	%r140, %r139, 668265261;
	shr.u32 	%r141, %r140, 15;
	xor.b32  	%r142, %r141, %r140;
	cvt.u64.u32 	%rd134, %r142;
	shr.u32 	%r143, %r117, 1;
	mul.lo.s32 	%r3, %r143, %r116;
	add.s32 	%r4, %r117, -1;
	mad.lo.s32 	%r5, %r4, %r116, %r2;
	cvt.s64.s32 	%rd5, %r117;
	mov.b32 	%r144, -1;
	shl.b32 	%r145, %r144, %r119;
	not.b32 	%r6, %r145;
	add.s32 	%r7, %r143, -1;
	and.b32  	%r146, %r143, 7;
	add.s32 	%r8, %r146, -1;
	add.s32 	%r9, %r117, -2;
	add.s32 	%r147, %r117, 3;
	and.b32  	%r148, %r147, 3;
	add.s32 	%r10, %r148, -1;
	add.s32 	%r149, %r117, 7;
	and.b32  	%r150, %r149, 7;
	add.s32 	%r11, %r150, -1;
	and.b32  	%r12, %r143, 2147483640;
	and.b32  	%r13, %r117, 14;
	and.b32  	%r14, %r117, 6;
	and.b32  	%r15, %r117, 2;
	and.b32  	%r16, %r4, -4;
	and.b32  	%r17, %r147, 1;
	and.b32  	%r18, %r4, -8;
	and.b32  	%r19, %r149, 3;
	shl.b32 	%r20, %r116, 3;
	mov.u32 	%r151, SharedMem;
	add.s32 	%r21, %r151, %r3;
	add.s32 	%r22, %r151, %r116;
	shl.b32 	%r23, %r116, 1;
	add.s32 	%r24, %r151, %r23;
	mad.lo.s32 	%r25, %r116, 3, %r151;
	shl.b32 	%r26, %r116, 2;
	add.s32 	%r27, %r151, %r26;
	mad.lo.s32 	%r28, %r116, 5, %r151;
	mad.lo.s32 	%r29, %r116, 6, %r151;
	mad.lo.s32 	%r30, %r116, 7, %r151;
	add.s32 	%r152, %r143, 7;
	mad.lo.s32 	%r31, %r116, %r152, %r151;
	add.s32 	%r153, %r143, 6;
	mad.lo.s32 	%r32, %r116, %r153, %r151;
	add.s32 	%r154, %r143, 5;
	mad.lo.s32 	%r33, %r116, %r154, %r151;
	add.s32 	%r155, %r143, 4;
	mad.lo.s32 	%r34, %r116, %r155, %r151;
	add.s32 	%r156, %r143, 3;
	mad.lo.s32 	%r35, %r116, %r156, %r151;
	add.s32 	%r157, %r143, 2;
	mad.lo.s32 	%r36, %r116, %r157, %r151;
	add.s32 	%r158, %r3, %r116;
	add.s32 	%r37, %r151, %r158;
	neg.s32 	%r38, %r12;
$L__BB1_1:
	setp.ne.s32 	%p1, %r119, 0;
	mov.b32 	%r308, 0;
	@%p1 bra 	$L__BB1_3;
	ld.global.u32 	%r308, [%rd2];
$L__BB1_3:
	shfl.sync.idx.b32	%r337|%p2, %r308, 0, 31, -1;
	setp.ge.u32 	%p3, %r337, %r118;
	@%p3 bra 	$L__BB1_57;
	setp.lt.u32 	%p4, %r117, 2;
	@%p4 bra 	$L__BB1_16;
	setp.lt.u32 	%p5, %r7, 7;
	mov.b32 	%r315, 0;
	mov.u32 	%r312, %r2;
	@%p5 bra 	$L__BB1_8;
	mov.b32 	%r311, 0;
	mov.u32 	%r309, %r38;
	mov.u32 	%r312, %r2;
$L__BB1_7:
	.pragma "nounroll";
	cvt.u16.u32 	%rs1, %r311;
	add.s16 	%rs2, %rs1, 1;
	mov.u32 	%r162, SharedMem;
	add.s32 	%r163, %r162, %r312;
	st.shared.u8 	[%r163], %rs2;
	not.b16 	%rs3, %rs1;
	add.s32 	%r164, %r21, %r312;
	st.shared.u8 	[%r164], %rs3;
	add.s16 	%rs4, %rs1, 2;
	add.s32 	%r165, %r22, %r312;
	st.shared.u8 	[%r165], %rs4;
	sub.s16 	%rs5, -2, %rs1;
	add.s32 	%r166, %r37, %r312;
	st.shared.u8 	[%r166], %rs5;
	add.s16 	%rs6, %rs1, 3;
	add.s32 	%r167, %r24, %r312;
	st.shared.u8 	[%r167], %rs6;
	sub.s16 	%rs7, -3, %rs1;
	add.s32 	%r168, %r36, %r312;
	st.shared.u8 	[%r168], %rs7;
	add.s16 	%rs8, %rs1, 4;
	add.s32 	%r169, %r25, %r312;
	st.shared.u8 	[%r169], %rs8;
	sub.s16 	%rs9, -4, %rs1;
	add.s32 	%r170, %r35, %r312;
	st.shared.u8 	[%r170], %rs9;
	add.s16 	%rs10, %rs1, 5;
	add.s32 	%r171, %r27, %r312;
	st.shared.u8 	[%r171], %rs10;
	sub.s16 	%rs11, -5, %rs1;
	add.s32 	%r172, %r34, %r312;
	st.shared.u8 	[%r172], %rs11;
	add.s16 	%rs12, %rs1, 6;
	add.s32 	%r173, %r28, %r312;
	st.shared.u8 	[%r173], %rs12;
	sub.s16 	%rs13, -6, %rs1;
	add.s32 	%r174, %r33, %r312;
	st.shared.u8 	[%r174], %rs13;
	add.s16 	%rs14, %rs1, 7;
	add.s32 	%r175, %r29, %r312;
	st.shared.u8 	[%r175], %rs14;
	sub.s16 	%rs15, -7, %rs1;
	add.s32 	%r176, %r32, %r312;
	st.shared.u8 	[%r176], %rs15;
	add.s16 	%rs16, %rs1, 8;
	add.s32 	%r177, %r30, %r312;
	st.shared.u8 	[%r177], %rs16;
	sub.s16 	%rs17, -8, %rs1;
	add.s32 	%r178, %r31, %r312;
	st.shared.u8 	[%r178], %rs17;
	add.s32 	%r311, %r311, 8;
	add.s32 	%r312, %r312, %r20;
	add.s32 	%r309, %r309, 8;
	setp.ne.s32 	%p6, %r309, 0;
	mov.u32 	%r315, %r12;
	@%p6 bra 	$L__BB1_7;
$L__BB1_8:
	setp.eq.s32 	%p7, %r13, 0;
	@%p7 bra 	$L__BB1_16;
	setp.lt.u32 	%p8, %r8, 3;
	@%p8 bra 	$L__BB1_11;
	cvt.u16.u32 	%rs18, %r315;
	add.s16 	%rs19, %rs18, 1;
	mov.u32 	%r179, SharedMem;
	add.s32 	%r180, %r179, %r312;
	st.shared.u8 	[%r180], %rs19;
	not.b16 	%rs20, %rs18;
	add.s32 	%r181, %r180, %r3;
	st.shared.u8 	[%r181], %rs20;
	add.s16 	%rs21, %rs18, 2;
	add.s32 	%r182, %r180, %r116;
	st.shared.u8 	[%r182], %rs21;
	sub.s16 	%rs22, -2, %rs18;
	add.s32 	%r183, %r182, %r3;
	st.shared.u8 	[%r183], %rs22;
	add.s16 	%rs23, %rs18, 3;
	add.s32 	%r184, %r182, %r116;
	st.shared.u8 	[%r184], %rs23;
	sub.s16 	%rs24, -3, %rs18;
	add.s32 	%r185, %r184, %r3;
	st.shared.u8 	[%r185], %rs24;
	add.s16 	%rs25, %rs18, 4;
	add.s32 	%r186, %r184, %r116;
	st.shared.u8 	[%r186], %rs25;
	sub.s16 	%rs26, -4, %rs18;
	add.s32 	%r187, %r186, %r3;
	st.shared.u8 	[%r187], %rs26;
	add.s32 	%r312, %r26, %r312;
	add.s32 	%r315, %r315, 4;
$L__BB1_11:
	setp.eq.s32 	%p9, %r14, 0;
	@%p9 bra 	$L__BB1_16;
	setp.eq.s32 	%p10, %r14, 2;
	@%p10 bra 	$L__BB1_14;
	cvt.u16.u32 	%rs27, %r315;
	add.s16 	%rs28, %rs27, 1;
	mov.u32 	%r188, SharedMem;
	add.s32 	%r189, %r188, %r312;
	st.shared.u8 	[%r189], %rs28;
	not.b16 	%rs29, %rs27;
	add.s32 	%r190, %r189, %r3;
	st.shared.u8 	[%r190], %rs29;
	add.s16 	%rs30, %rs27, 2;
	add.s32 	%r191, %r189, %r116;
	st.shared.u8 	[%r191], %rs30;
	sub.s16 	%rs31, -2, %rs27;
	add.s32 	%r192, %r191, %r3;
	st.shared.u8 	[%r192], %rs31;
	add.s32 	%r312, %r312, %r23;
	add.s32 	%r315, %r315, 2;
$L__BB1_14:
	setp.eq.s32 	%p11, %r15, 0;
	@%p11 bra 	$L__BB1_16;
	cvt.u16.u32 	%rs32, %r315;
	add.s16 	%rs33, %rs32, 1;
	mov.u32 	%r193, SharedMem;
	add.s32 	%r194, %r193, %r312;
	st.shared.u8 	[%r194], %rs33;
	not.b16 	%rs34, %rs32;
	add.s32 	%r195, %r194, %r3;
	st.shared.u8 	[%r195], %rs34;
$L__BB1_16:
	setp.lt.s32 	%p12, %r117, 2;
	@%p12 bra 	$L__BB1_25;
	setp.lt.u32 	%p13, %r9, 3;
	mov.u32 	%r321, %r5;
	mov.u32 	%r322, %r117;
	@%p13 bra 	$L__BB1_20;
	mov.b32 	%r320, 0;
	mov.u32 	%r321, %r5;
	mov.u32 	%r322, %r117;
$L__BB1_19:
	.pragma "nounroll";
	mov.u32 	%r197, SharedMem;
	add.s32 	%r198, %r197, %r321;
	add.s64 	%rd32, %rd133, -4126379630918253789;
	setp.lt.u64 	%p14, %rd32, -9223372034990992275;
	add.s64 	%rd33, %rd134, -7747930212910196250;
	selp.b64 	%rd34, %rd134, %rd33, %p14;
	shr.u64 	%rd35, %rd32, 31;
	xor.b64  	%rd36, %rd35, %rd32;
	mul.lo.s64 	%rd37, %rd34, %rd36;
	cvt.u64.u32 	%rd38, %r322;
	shr.u64 	%rd39, %rd37, 25;
	xor.b64  	%rd40, %rd39, %rd37;
	and.b64  	%rd41, %rd40, 4294967295;
	mul.lo.s64 	%rd42, %rd41, %rd38;
	{ .reg .b32 tmp; mov.b64 {tmp, %r199}, %rd42; }
	mad.lo.s32 	%r200, %r116, %r199, %r2;
	add.s32 	%r201, %r197, %r200;
	ld.shared.u8 	%rs35, [%r198];
	ld.shared.u8 	%rs36, [%r201];
	st.shared.u8 	[%r198], %rs36;
	st.shared.u8 	[%r201], %rs35;
	add.s32 	%r202, %r322, -1;
	sub.s32 	%r203, %r321, %r116;
	add.s32 	%r204, %r197, %r203;
	add.s64 	%rd43, %rd133, -8252759261836507578;
	setp.lt.u64 	%p15, %rd43, -9223372034990992275;
	add.s64 	%rd44, %rd34, -7747930212910196250;
	selp.b64 	%rd45, %rd34, %rd44, %p15;
	shr.u64 	%rd46, %rd43, 31;
	xor.b64  	%rd47, %rd46, %rd43;
	mul.lo.s64 	%rd48, %rd45, %rd47;
	cvt.u64.u32 	%rd49, %r202;
	shr.u64 	%rd50, %rd48, 25;
	xor.b64  	%rd51, %rd50, %rd48;
	and.b64  	%rd52, %rd51, 4294967295;
	mul.lo.s64 	%rd53, %rd52, %rd49;
	{ .reg .b32 tmp; mov.b64 {tmp, %r205}, %rd53; }
	mad.lo.s32 	%r206, %r116, %r205, %r2;
	add.s32 	%r207, %r197, %r206;
	ld.shared.u8 	%rs37, [%r204];
	ld.shared.u8 	%rs38, [%r207];
	st.shared.u8 	[%r204], %rs38;
	st.shared.u8 	[%r207], %rs37;
	add.s32 	%r208, %r322, -2;
	sub.s32 	%r209, %r203, %r116;
	add.s32 	%r210, %r197, %r209;
	add.s64 	%rd54, %rd133, 6067605180954790249;
	setp.lt.u64 	%p16, %rd54, -9223372034990992275;
	add.s64 	%rd55, %rd45, -7747930212910196250;
	selp.b64 	%rd56, %rd45, %rd55, %p16;
	shr.u64 	%rd57, %rd54, 31;
	xor.b64  	%rd58, %rd57, %rd54;
	mul.lo.s64 	%rd59, %rd56, %rd58;
	cvt.u64.u32 	%rd60, %r208;
	shr.u64 	%rd61, %rd59, 25;
	xor.b64  	%rd62, %rd61, %rd59;
	and.b64  	%rd63, %rd62, 4294967295;
	mul.lo.s64 	%rd64, %rd63, %rd60;
	{ .reg .b32 tmp; mov.b64 {tmp, %r211}, %rd64; }
	mad.lo.s32 	%r212, %r116, %r211, %r2;
	add.s32 	%r213, %r197, %r212;
	ld.shared.u8 	%rs39, [%r210];
	ld.shared.u8 	%rs40, [%r213];
	st.shared.u8 	[%r210], %rs40;
	st.shared.u8 	[%r213], %rs39;
	add.s32 	%r214, %r322, -3;
	sub.s32 	%r215, %r209, %r116;
	add.s32 	%r216, %r197, %r215;
	add.s64 	%rd133, %rd133, 1941225550036536460;
	setp.lt.u64 	%p17, %rd133, -9223372034990992275;
	add.s64 	%rd65, %rd56, -7747930212910196250;
	selp.b64 	%rd134, %rd56, %rd65, %p17;
	shr.u64 	%rd66, %rd133, 31;
	xor.b64  	%rd67, %rd66, %rd133;
	mul.lo.s64 	%rd68, %rd134, %rd67;
	cvt.u64.u32 	%rd69, %r214;
	shr.u64 	%rd70, %rd68, 25;
	xor.b64  	%rd71, %rd70, %rd68;
	and.b64  	%rd72, %rd71, 4294967295;
	mul.lo.s64 	%rd73, %rd72, %rd69;
	{ .reg .b32 tmp; mov.b64 {tmp, %r217}, %rd73; }
	mad.lo.s32 	%r218, %r116, %r217, %r2;
	add.s32 	%r219, %r197, %r218;
	ld.shared.u8 	%rs41, [%r216];
	ld.shared.u8 	%rs42, [%r219];
	st.shared.u8 	[%r216], %rs42;
	st.shared.u8 	[%r219], %rs41;
	add.s32 	%r322, %r322, -4;
	sub.s32 	%r321, %r215, %r116;
	add.s32 	%r320, %r320, 4;
	setp.ne.s32 	%p18, %r320, %r16;
	@%p18 bra 	$L__BB1_19;
$L__BB1_20:
	and.b32  	%r220, %r4, 3;
	setp.eq.s32 	%p19, %r220, 0;
	@%p19 bra 	$L__BB1_25;
	setp.eq.s32 	%p20, %r10, 0;
	@%p20 bra 	$L__BB1_23;
	mov.u32 	%r221, SharedMem;
	add.s32 	%r222, %r221, %r321;
	add.s64 	%rd75, %rd133, -4126379630918253789;
	setp.lt.u64 	%p21, %rd75, -9223372034990992275;
	add.s64 	%rd76, %rd134, -7747930212910196250;
	selp.b64 	%rd77, %rd134, %rd76, %p21;
	shr.u64 	%rd78, %rd75, 31;
	xor.b64  	%rd79, %rd78, %rd75;
	mul.lo.s64 	%rd80, %rd77, %rd79;
	cvt.u64.u32 	%rd81, %r322;
	shr.u64 	%rd82, %rd80, 25;
	xor.b64  	%rd83, %rd82, %rd80;
	and.b64  	%rd84, %rd83, 4294967295;
	mul.lo.s64 	%rd85, %rd84, %rd81;
	{ .reg .b32 tmp; mov.b64 {tmp, %r223}, %rd85; }
	mad.lo.s32 	%r224, %r116, %r223, %r2;
	add.s32 	%r225, %r221, %r224;
	ld.shared.u8 	%rs43, [%r222];
	ld.shared.u8 	%rs44, [%r225];
	st.shared.u8 	[%r222], %rs44;
	st.shared.u8 	[%r225], %rs43;
	add.s32 	%r226, %r322, -1;
	sub.s32 	%r227, %r321, %r116;
	add.s32 	%r228, %r221, %r227;
	add.s64 	%rd133, %rd133, -8252759261836507578;
	setp.lt.u64 	%p22, %rd133, -9223372034990992275;
	add.s64 	%rd86, %rd77, -7747930212910196250;
	selp.b64 	%rd134, %rd77, %rd86, %p22;
	shr.u64 	%rd87, %rd133, 31;
	xor.b64  	%rd88, %rd87, %rd133;
	mul.lo.s64 	%rd89, %rd134, %rd88;
	cvt.u64.u32 	%rd90, %r226;
	shr.u64 	%rd91, %rd89, 25;
	xor.b64  	%rd92, %rd91, %rd89;
	and.b64  	%rd93, %rd92, 4294967295;
	mul.lo.s64 	%rd94, %rd93, %rd90;
	{ .reg .b32 tmp; mov.b64 {tmp, %r229}, %rd94; }
	mad.lo.s32 	%r230, %r116, %r229, %r2;
	add.s32 	%r231, %r221, %r230;
	ld.shared.u8 	%rs45, [%r228];
	ld.shared.u8 	%rs46, [%r231];
	st.shared.u8 	[%r228], %rs46;
	st.shared.u8 	[%r231], %rs45;
	sub.s32 	%r321, %r227, %r116;
	add.s32 	%r322, %r322, -2;
$L__BB1_23:
	setp.eq.s32 	%p23, %r17, 0;
	@%p23 bra 	$L__BB1_25;
	mov.u32 	%r232, SharedMem;
	add.s32 	%r233, %r232, %r321;
	add.s64 	%rd133, %rd133, -4126379630918253789;
	setp.lt.u64 	%p24, %rd133, -9223372034990992275;
	add.s64 	%rd95, %rd134, -7747930212910196250;
	selp.b64 	%rd134, %rd134, %rd95, %p24;
	shr.u64 	%rd96, %rd133, 31;
	xor.b64  	%rd97, %rd96, %rd133;
	mul.lo.s64 	%rd98, %rd134, %rd97;
	cvt.u64.u32 	%rd99, %r322;
	shr.u64 	%rd100, %rd98, 25;
	xor.b64  	%rd101, %rd100, %rd98;
	and.b64  	%rd102, %rd101, 4294967295;
	mul.lo.s64 	%rd103, %rd102, %rd99;
	{ .reg .b32 tmp; mov.b64 {tmp, %r234}, %rd103; }
	mad.lo.s32 	%r235, %r116, %r234, %r2;
	add.s32 	%r236, %r232, %r235;
	ld.shared.u8 	%rs47, [%r233];
	ld.shared.u8 	%rs48, [%r236];
	st.shared.u8 	[%r233], %rs48;
	st.shared.u8 	[%r236], %rs47;
$L__BB1_25:
	add.s64 	%rd133, %rd133, -4126379630918253789;
	setp.lt.u64 	%p25, %rd133, -9223372034990992275;
	add.s64 	%rd104, %rd134, -7747930212910196250;
	selp.b64 	%rd134, %rd134, %rd104, %p25;
	shr.u64 	%rd105, %rd133, 31;
	xor.b64  	%rd106, %rd105, %rd133;
	mul.lo.s64 	%rd107, %rd134, %rd106;
	shr.u64 	%rd108, %rd107, 25;
	xor.b64  	%rd109, %rd108, %rd107;
	and.b64  	%rd110, %rd109, 4294967295;
	mul.lo.s64 	%rd111, %rd110, %rd5;
	{ .reg .b32 tmp; mov.b64 {tmp, %r70}, %rd111; }
	add.s32 	%r71, %r70, 1;
	setp.gt.u64 	%p26, %rd111, 137438953471;
	@%p26 bra 	$L__BB1_27;
	mov.b32 	%r80, 0;
	// begin inline asm
	bfi.b32 %r79, 0x1, %r80, %r70, 0x1;
	// end inline asm
	bra.uni 	$L__BB1_28;
$L__BB1_27:
	add.s32 	%r239, %r70, -32;
	mov.b32 	%r79, 0;
	// begin inline asm
	bfi.b32 %r80, 0x1, %r79, %r239, 0x1;
	// end inline asm
$L__BB1_28:
	setp.eq.s32 	%p27, %r4, 0;
	@%p27 bra 	$L__BB1_42;
	mov.b32 	%r328, 0;
	mov.u32 	%r327, %r2;
	mov.u32 	%r329, %r71;
$L__BB1_30:
	setp.eq.s32 	%p28, %r328, %r117;
	@%p28 bra 	$L__BB1_1;
	mov.u32 	%r332, %r327;
	mov.u32 	%r333, %r328;
$L__BB1_32:
	mov.u32 	%r246, SharedMem;
	add.s32 	%r83, %r246, %r332;
	ld.shared.s8 	%r247, [%r83];
	add.s32 	%r84, %r329, %r247;
	setp.lt.s32 	%p29, %r84, 1;
	setp.gt.u32 	%p30, %r84, %r117;
	or.pred  	%p31, %p29, %p30;
	@%p31 bra 	$L__BB1_39;
	setp.gt.u32 	%p32, %r84, 32;
	setp.lt.u32 	%p33, %r84, 33;
	selp.b32 	%r248, -1, -33, %p33;
	add.s32 	%r85, %r248, %r84;
	@%p32 bra 	$L__BB1_35;
	// begin inline asm
	bfe.u32 %r334, %r79, %r85, 0x1;
	// end inline asm
	bra.uni 	$L__BB1_36;
$L__BB1_35:
	// begin inline asm
	bfe.u32 %r334, %r80, %r85, 0x1;
	// end inline asm
$L__BB1_36:
	setp.ne.s32 	%p34, %r334, 0;
	@%p34 bra 	$L__BB1_39;
	mov.u32 	%r255, SharedMem;
	add.s32 	%r256, %r255, %r327;
	ld.shared.u8 	%rs49, [%r256];
	st.shared.u8 	[%r83], %rs49;
	st.shared.u8 	[%r256], %r84;
	@%p32 bra 	$L__BB1_40;
	// begin inline asm
	bfi.b32 %r79, 0x1, %r79, %r85, 0x1;
	// end inline asm
	bra.uni 	$L__BB1_41;
$L__BB1_39:
	add.s32 	%r333, %r333, 1;
	add.s32 	%r332, %r332, %r116;
	setp.eq.s32 	%p35, %r333, %r117;
	@%p35 bra 	$L__BB1_1;
	bra.uni 	$L__BB1_32;
$L__BB1_40:
	// begin inline asm
	bfi.b32 %r80, 0x1, %r80, %r85, 0x1;
	// end inline asm
$L__BB1_41:
	add.s32 	%r328, %r328, 1;
	add.s32 	%r327, %r327, %r116;
	setp.ne.s32 	%p37, %r328, %r4;
	mov.u32 	%r329, %r84;
	@%p37 bra 	$L__BB1_30;
$L__BB1_42:
	// begin inline asm
	activemask.b32 %r263;
	// end inline asm
	brev.b32 	%r264, %r263;
	bfind.shiftamt.u32 	%r98, %r264;
	setp.ne.s32 	%p38, %r119, %r98;
	@%p38 bra 	$L__BB1_44;
	popc.b32 	%r265, %r263;
	atom.global.add.u32 	%r337, [%rd2], %r265;
$L__BB1_44:
	shfl.sync.idx.b32	%r266|%p39, %r337, %r98, 31, %r263;
	and.b32  	%r267, %r263, %r6;
	popc.b32 	%r268, %r267;
	add.s32 	%r101, %r266, %r268;
	setp.gt.u32 	%p40, %r101, %r118;
	@%p40 bra 	$L__BB1_57;
	mul.lo.s32 	%r269, %r101, %r117;
	mul.wide.u32 	%rd112, %r269, 4;
	add.s64 	%rd28, %rd1, %rd112;
	st.global.u32 	[%rd28], %r71;
	@%p4 bra 	$L__BB1_1;
	setp.lt.u32 	%p42, %r9, 7;
	mov.b32 	%r343, 1;
	mov.u32 	%r340, %r2;
	@%p42 bra 	$L__BB1_49;
	mov.b32 	%r339, 1;
	mov.u32 	%r340, %r2;
$L__BB1_48:
	.pragma "nounroll";
	mov.u32 	%r272, SharedMem;
	add.s32 	%r273, %r272, %r340;
	ld.shared.s8 	%r274, [%r273];
	mul.wide.u32 	%rd113, %r339, 4;
	add.s64 	%rd114, %rd28, %rd113;
	st.global.u32 	[%rd114], %r274;
	add.s32 	%r275, %r273, %r116;
	ld.shared.s8 	%r276, [%r275];
	st.global.u32 	[%rd114+4], %r276;
	add.s32 	%r277, %r275, %r116;
	ld.shared.s8 	%r278, [%r277];
	st.global.u32 	[%rd114+8], %r278;
	add.s32 	%r279, %r277, %r116;
	ld.shared.s8 	%r280, [%r279];
	st.global.u32 	[%rd114+12], %r280;
	add.s32 	%r281, %r279, %r116;
	ld.shared.s8 	%r282, [%r281];
	st.global.u32 	[%rd114+16], %r282;
	add.s32 	%r283, %r281, %r116;
	ld.shared.s8 	%r284, [%r283];
	st.global.u32 	[%rd114+20], %r284;
	add.s32 	%r285, %r283, %r116;
	ld.shared.s8 	%r286, [%r285];
	st.global.u32 	[%rd114+24], %r286;
	add.s32 	%r287, %r285, %r116;
	ld.shared.s8 	%r288, [%r287];
	st.global.u32 	[%rd114+28], %r288;
	add.s32 	%r343, %r339, 8;
	add.s32 	%r340, %r20, %r340;
	add.s32 	%r289, %r339, 7;
	setp.ne.s32 	%p43, %r289, %r18;
	mov.u32 	%r339, %r343;
	@%p43 bra 	$L__BB1_48;
$L__BB1_49:
	and.b32  	%r290, %r4, 7;
	setp.eq.s32 	%p44, %r290, 0;
	@%p44 bra 	$L__BB1_1;
	setp.lt.u32 	%p45, %r11, 3;
	@%p45 bra 	$L__BB1_52;
	mov.u32 	%r291, SharedMem;
	add.s32 	%r292, %r291, %r340;
	ld.shared.s8 	%r293, [%r292];
	mul.wide.u32 	%rd115, %r343, 4;
	add.s64 	%rd116, %rd28, %rd115;
	st.global.u32 	[%rd116], %r293;
	add.s32 	%r294, %r292, %r116;
	ld.shared.s8 	%r295, [%r294];
	st.global.u32 	[%rd116+4], %r295;
	add.s32 	%r296, %r294, %r116;
	ld.shared.s8 	%r297, [%r296];
	st.global.u32 	[%rd116+8], %r297;
	add.s32 	%r298, %r296, %r116;
	ld.shared.s8 	%r299, [%r298];
	st.global.u32 	[%rd116+12], %r299;
	add.s32 	%r340, %r26, %r340;
	add.s32 	%r343, %r343, 4;
$L__BB1_52:
	setp.eq.s32 	%p46, %r19, 0;
	@%p46 bra 	$L__BB1_1;
	setp.eq.s32 	%p47, %r10, 0;
	@%p47 bra 	$L__BB1_55;
	mov.u32 	%r300, SharedMem;
	add.s32 	%r301, %r300, %r340;
	ld.shared.s8 	%r302, [%r301];
	mul.wide.u32 	%rd117, %r343, 4;
	add.s64 	%rd118, %rd28, %rd117;
	st.global.u32 	[%rd118], %r302;
	add.s32 	%r303, %r301, %r116;
	ld.shared.s8 	%r304, [%r303];
	st.global.u32 	[%rd118+4], %r304;
	add.s32 	%r340, %r340, %r23;
	add.s32 	%r343, %r343, 2;
$L__BB1_55:
	setp.eq.s32 	%p48, %r17, 0;
	@%p48 bra 	$L__BB1_1;
	mov.u32 	%r305, SharedMem;
	add.s32 	%r306, %r305, %r340;
	ld.shared.s8 	%r307, [%r306];
	mul.wide.u32 	%rd119, %r343, 4;
	add.s64 	%rd120, %rd28, %rd119;
	st.global.u32 	[%rd120], %r307;
	bra.uni 	$L__BB1_1;
$L__BB1_57:
	ret;

}
	// .globl	_Z24BalancedPermutationsImplILj3EEvPiS0_jjj
.visible .entry _Z24BalancedPermutationsImplILj3EEvPiS0_jjj(
	.param .u64 .ptr .align 1 _Z24BalancedPermutationsImplILj3EEvPiS0_jjj_param_0,
	.param .u64 .ptr .align 1 _Z24BalancedPermutationsImplILj3EEvPiS0_jjj_param_1,
	.param .u32 _Z24BalancedPermutationsImplILj3EEvPiS0_jjj_param_2,
	.param .u32 _Z24BalancedPermutationsImplILj3EEvPiS0_jjj_param_3,
	.param .u32 _Z24BalancedPermutationsImplILj3EEvPiS0_jjj_param_4
)
{
	.reg .pred 	%p<55>;
	.reg .b16 	%rs<50>;
	.reg .b32 	%r<370>;
	.reg .b64 	%rd<135>;

	ld.param.u64 	%rd30, [_Z24BalancedPermutationsImplILj3EEvPiS0_jjj_param_0];
	ld.param.u64 	%rd31, [_Z24BalancedPermutationsImplILj3EEvPiS0_jjj_param_1];
	ld.param.u32 	%r120, [_Z24BalancedPermutationsImplILj3EEvPiS0_jjj_param_2];
	ld.param.u32 	%r121, [_Z24BalancedPermutationsImplILj3EEvPiS0_jjj_param_3];
	ld.param.u32 	%r122, [_Z24BalancedPermutationsImplILj3EEvPiS0_jjj_param_4];
	cvta.to.global.u64 	%rd1, %rd30;
	cvta.to.global.u64 	%rd2, %rd31;
	// begin inline asm
	mov.u32 %r123, %laneid;
	// end inline asm
	mov.u32 	%r124, %ctaid.x;
	mov.u32 	%r125, %ntid.x;
	mov.u32 	%r2, %tid.x;
	mad.lo.s32 	%r126, %r124, %r125, %r2;
	shr.u32 	%r127, %r126, 16;
	xor.b32  	%r128, %r126, %r127;
	xor.b32  	%r129, %r128, 61;
	mul.lo.s32 	%r130, %r129, 9;
	shr.u32 	%r131, %r130, 4;
	xor.b32  	%r132, %r131, %r130;
	mul.lo.s32 	%r133, %r132, 668265261;
	shr.u32 	%r134, %r133, 15;
	xor.b32  	%r135, %r134, %r133;
	cvt.u64.u32 	%rd133, %r135;
	mov.u32 	%r136, %nctaid.x;
	mad.lo.s32 	%r137, %r125, %r136, %r126;
	shr.u32 	%r138, %r137, 16;
	xor.b32  	%r139, %r137, %r138;
	xor.b32  	%r140, %r139, 61;
	mul.lo.s32 	%r141, %r140, 9;
	shr.u32 	%r142, %r141, 4;
	xor.b32  	%r143, %r142, %r141;
	mul.lo.s32 	%r144, %r143, 668265261;
	shr.u32 	%r145, %r144, 15;
	xor.b32  	%r146, %r145, %r144;
	cvt.u64.u32 	%rd134, %r146;
	shr.u32 	%r147, %r121, 1;
	mul.lo.s32 	%r3, %r147, %r120;
	add.s32 	%r4, %r121, -1;
	mad.lo.s32 	%r5, %r4, %r120, %r2;
	cvt.s64.s32 	%rd5, %r121;
	add.s32 	%r6, %r147, -1;
	and.b32  	%r148, %r147, 7;
	add.s32 	%r7, %r148, -1;
	add.s32 	%r8, %r121, -2;
	add.s32 	%r149, %r121, 3;
	and.b32  	%r150, %r149, 3;
	add.s32 	%r9, %r150, -1;
	add.s32 	%r151, %r121, 7;
	and.b32  	%r152, %r151, 7;
	add.s32 	%r10, %r152, -1;
	and.b32  	%r11, %r147, 2147483640;
	and.b32  	%r12, %r121, 14;
	and.b32  	%r13, %r121, 6;
	and.b32  	%r14, %r121, 2;
	and.b32  	%r15, %r149, 1;
	and.b32  	%r16, %r4, -8;
	and.b32  	%r17, %r151, 3;
	shl.b32 	%r18, %r120, 3;
	mov.u32 	%r153, SharedMem;
	add.s32 	%r19, %r153, %r3;
	add.s32 	%r20, %r153, %r120;
	shl.b32 	%r21, %r120, 1;
	add.s32 	%r22, %r153, %r21;
	mad.lo.s32 	%r23, %r120, 3, %r153;
	shl.b32 	%r24, %r120, 2;
	add.s32 	%r25, %r153, %r24;
	mad.lo.s32 	%r26, %r120, 5, %r153;
	mad.lo.s32 	%r27, %r120, 6, %r153;
	mad.lo.s32 	%r28, %r120, 7, %r153;
	add.s32 	%r154, %r147, 7;
	mad.lo.s32 	%r29, %r120, %r154, %r153;
	add.s32 	%r155, %r147, 6;
	mad.lo.s32 	%r30, %r120, %r155, %r153;
	add.s32 	%r156, %r147, 5;
	mad.lo.s32 	%r31, %r120, %r156, %r153;
	add.s32 	%r157, %r147, 4;
	mad.lo.s32 	%r32, %r120, %r157, %r153;
	add.s32 	%r158, %r147, 3;
	mad.lo.s32 	%r33, %r120, %r158, %r153;
	add.s32 	%r159, %r147, 2;
	mad.lo.s32 	%r34, %r120, %r159, %r153;
	add.s32 	%r160, %r3, %r120;
	add.s32 	%r35, %r153, %r160;
	neg.s32 	%r36, %r11;
$L__BB2_1:
	setp.ne.s32 	%p1, %r123, 0;
	mov.b32 	%r329, 0;
	@%p1 bra 	$L__BB2_3;
	ld.global.u32 	%r329, [%rd2];
$L__BB2_3:
	shfl.sync.idx.b32	%r361|%p2, %r329, 0, 31, -1;
	setp.ge.u32 	%p3, %r361, %r122;
	@%p3 bra 	$L__BB2_63;
	setp.lt.u32 	%p4, %r121, 2;
	@%p4 bra 	$L__BB2_16;
	setp.lt.u32 	%p5, %r6, 7;
	mov.b32 	%r336, 0;
	mov.u32 	%r333, %r2;
	@%p5 bra 	$L__BB2_8;
	mov.b32 	%r332, 0;
	mov.u32 	%r330, %r36;
	mov.u32 	%r333, %r2;
$L__BB2_7:
	.pragma "nounroll";
	cvt.u16.u32 	%rs1, %r332;
	add.s16 	%rs2, %rs1, 1;
	mov.u32 	%r164, SharedMem;
	add.s32 	%r165, %r164, %r333;
	st.shared.u8 	[%r165], %rs2;
	not.b16 	%rs3, %rs1;
	add.s32 	%r166, %r19, %r333;
	st.shared.u8 	[%r166], %rs3;
	add.s16 	%rs4, %rs1, 2;
	add.s32 	%r167, %r20, %r333;
	st.shared.u8 	[%r167], %rs4;
	sub.s16 	%rs5, -2, %rs1;
	add.s32 	%r168, %r35, %r333;
	st.shared.u8 	[%r168], %rs5;
	add.s16 	%rs6, %rs1, 3;
	add.s32 	%r169, %r22, %r333;
	st.shared.u8 	[%r169], %rs6;
	sub.s16 	%rs7, -3, %rs1;
	add.s32 	%r170, %r34, %r333;
	st.shared.u8 	[%r170], %rs7;
	add.s16 	%rs8, %rs1, 4;
	add.s32 	%r171, %r23, %r333;
	st.shared.u8 	[%r171], %rs8;
	sub.s16 	%rs9, -4, %rs1;
	add.s32 	%r172, %r33, %r333;
	st.shared.u8 	[%r172], %rs9;
	add.s16 	%rs10, %rs1, 5;
	add.s32 	%r173, %r25, %r333;
	st.shared.u8 	[%r173], %rs10;
	sub.s16 	%rs11, -5, %rs1;
	add.s32 	%r174, %r32, %r333;
	st.shared.u8 	[%r174], %rs11;
	add.s16 	%rs12, %rs1, 6;
	add.s32 	%r175, %r26, %r333;
	st.shared.u8 	[%r175], %rs12;
	sub.s16 	%rs13, -6, %rs1;
	add.s32 	%r176, %r31, %r333;
	st.shared.u8 	[%r176], %rs13;
	add.s16 	%rs14, %rs1, 7;
	add.s32 	%r177, %r27, %r333;
	st.shared.u8 	[%r177], %rs14;
	sub.s16 	%rs15, -7, %rs1;
	add.s32 	%r178, %r30, %r333;
	st.shared.u8 	[%r178], %rs15;
	add.s16 	%rs16, %rs1, 8;
	add.s32 	%r179, %r28, %r333;
	st.shared.u8 	[%r179], %rs16;
	sub.s16 	%rs17, -8, %rs1;
	add.s32 	%r180, %r29, %r333;
	st.shared.u8 	[%r180], %rs17;
	add.s32 	%r332, %r332, 8;
	add.s32 	%r333, %r333, %r18;
	add.s32 	%r330, %r330, 8;
	setp.ne.s32 	%p6, %r330, 0;
	mov.u32 	%r336, %r11;
	@%p6 bra 	$L__BB2_7;
$L__BB2_8:
	setp.eq.s32 	%p7, %r12, 0;
	@%p7 bra 	$L__BB2_16;
	setp.lt.u32 	%p8, %r7, 3;
	@%p8 bra 	$L__BB2_11;
	cvt.u16.u32 	%rs18, %r336;
	add.s16 	%rs19, %rs18, 1;
	mov.u32 	%r181, SharedMem;
	add.s32 	%r182, %r181, %r333;
	st.shared.u8 	[%r182], %rs19;
	not.b16 	%rs20, %rs18;
	add.s32 	%r183, %r182, %r3;
	st.shared.u8 	[%r183], %rs20;
	add.s16 	%rs21, %rs18, 2;
	add.s32 	%r184, %r182, %r120;
	st.shared.u8 	[%r184], %rs21;
	sub.s16 	%rs22, -2, %rs18;
	add.s32 	%r185, %r184, %r3;
	st.shared.u8 	[%r185], %rs22;
	add.s16 	%rs23, %rs18, 3;
	add.s32 	%r186, %r184, %r120;
	st.shared.u8 	[%r186], %rs23;
	sub.s16 	%rs24, -3, %rs18;
	add.s32 	%r187, %r186, %r3;
	st.shared.u8 	[%r187], %rs24;
	add.s16 	%rs25, %rs18, 4;
	add.s32 	%r188, %r186, %r120;
	st.shared.u8 	[%r188], %rs25;
	sub.s16 	%rs26, -4, %rs18;
	add.s32 	%r189, %r188, %r3;
	st.shared.u8 	[%r189], %rs26;
	add.s32 	%r333, %r24, %r333;
	add.s32 	%r336, %r336, 4;
$L__BB2_11:
	setp.eq.s32 	%p9, %r13, 0;
	@%p9 bra 	$L__BB2_16;
	setp.eq.s32 	%p10, %r13, 2;
	@%p10 bra 	$L__BB2_14;
	cvt.u16.u32 	%rs27, %r336;
	add.s16 	%rs28, %rs27, 1;
	mov.u32 	%r190, SharedMem;
	add.s32 	%r191, %r190, %r333;
	st.shared.u8 	[%r191], %rs28;
	not.b16 	%rs29, %rs27;
	add.s32 	%r192, %r191, %r3;
	st.shared.u8 	[%r192], %rs29;
	add.s16 	%rs30, %rs27, 2;
	add.s32 	%r193, %r191, %r120;
	st.shared.u8 	[%r193], %rs30;
	sub.s16 	%rs31, -2, %rs27;
	add.s32 	%r194, %r193, %r3;
	st.shared.u8 	[%r194], %rs31;
	add.s32 	%r333, %r333, %r21;
	add.s32 	%r336, %r336, 2;
$L__BB2_14:
	setp.eq.s32 	%p11, %r14, 0;
	@%p11 bra 	$L__BB2_16;
	cvt.u16.u32 	%rs32, %r336;
	add.s16 	%rs33, %rs32, 1;
	mov.u32 	%r195, SharedMem;
	add.s32 	%r196, %r195, %r333;
	st.shared.u8 	[%r196], %rs33;
	not.b16 	%rs34, %rs32;
	add.s32 	%r197, %r196, %r3;
	st.shared.u8 	[%r197], %rs34;
$L__BB2_16:
	setp.lt.s32 	%p12, %r121, 2;
	@%p12 bra 	$L__BB2_25;
	setp.lt.u32 	%p13, %r8, 3;
	mov.u32 	%r342, %r5;
	mov.u32 	%r343, %r121;
	@%p13 bra 	$L__BB2_20;
	mov.b32 	%r341, 0;
	mov.u32 	%r342, %r5;
	mov.u32 	%r343, %r121;
$L__BB2_19:
	.pragma "nounroll";
	mov.u32 	%r199, SharedMem;
	add.s32 	%r200, %r199, %r342;
	add.s64 	%rd33, %rd133, -4126379630918253789;
	setp.lt.u64 	%p14, %rd33, -9223372034990992275;
	add.s64 	%rd34, %rd134, -7747930212910196250;
	selp.b64 	%rd35, %rd134, %rd34, %p14;
	shr.u64 	%rd36, %rd33, 31;
	xor.b64  	%rd37, %rd36, %rd33;
	mul.lo.s64 	%rd38, %rd35, %rd37;
	cvt.u64.u32 	%rd39, %r343;
	shr.u64 	%rd40, %rd38, 25;
	xor.b64  	%rd41, %rd40, %rd38;
	and.b64  	%rd42, %rd41, 4294967295;
	mul.lo.s64 	%rd43, %rd42, %rd39;
	{ .reg .b32 tmp; mov.b64 {tmp, %r201}, %rd43; }
	mad.lo.s32 	%r202, %r120, %r201, %r2;
	add.s32 	%r203, %r199, %r202;
	ld.shared.u8 	%rs35, [%r200];
	ld.shared.u8 	%rs36, [%r203];
	st.shared.u8 	[%r200], %rs36;
	st.shared.u8 	[%r203], %rs35;
	add.s32 	%r204, %r343, -1;
	sub.s32 	%r205, %r342, %r120;
	add.s32 	%r206, %r199, %r205;
	add.s64 	%rd44, %rd133, -8252759261836507578;
	setp.lt.u64 	%p15, %rd44, -9223372034990992275;
	add.s64 	%rd45, %rd35, -7747930212910196250;
	selp.b64 	%rd46, %rd35, %rd45, %p15;
	shr.u64 	%rd47, %rd44, 31;
	xor.b64  	%rd48, %rd47, %rd44;
	mul.lo.s64 	%rd49, %rd46, %rd48;
	cvt.u64.u32 	%rd50, %r204;
	shr.u64 	%rd51, %rd49, 25;
	xor.b64  	%rd52, %rd51, %rd49;
	and.b64  	%rd53, %rd52, 4294967295;
	mul.lo.s64 	%rd54, %rd53, %rd50;
	{ .reg .b32 tmp; mov.b64 {tmp, %r207}, %rd54; }
	mad.lo.s32 	%r208, %r120, %r207, %r2;
	add.s32 	%r209, %r199, %r208;
	ld.shared.u8 	%rs37, [%r206];
	ld.shared.u8 	%rs38, [%r209];
	st.shared.u8 	[%r206], %rs38;
	st.shared.u8 	[%r209], %rs37;
	add.s32 	%r210, %r343, -2;
	sub.s32 	%r211, %r205, %r120;
	add.s32 	%r212, %r199, %r211;
	add.s64 	%rd55, %rd133, 6067605180954790249;
	setp.lt.u64 	%p16, %rd55, -9223372034990992275;
	add.s64 	%rd56, %rd46, -7747930212910196250;
	selp.b64 	%rd57, %rd46, %rd56, %p16;
	shr.u64 	%rd58, %rd55, 31;
	xor.b64  	%rd59, %rd58, %rd55;
	mul.lo.s64 	%rd60, %rd57, %rd59;
	cvt.u64.u32 	%rd61, %r210;
	shr.u64 	%rd62, %rd60, 25;
	xor.b64  	%rd63, %rd62, %rd60;
	and.b64  	%rd64, %rd63, 4294967295;
	mul.lo.s64 	%rd65, %rd64, %rd61;
	{ .reg .b32 tmp; mov.b64 {tmp, %r213}, %rd65; }
	mad.lo.s32 	%r214, %r120, %r213, %r2;
	add.s32 	%r215, %r199, %r214;
	ld.shared.u8 	%rs39, [%r212];
	ld.shared.u8 	%rs40, [%r215];
	st.shared.u8 	[%r212], %rs40;
	st.shared.u8 	[%r215], %rs39;
	add.s32 	%r216, %r343, -3;
	sub.s32 	%r217, %r211, %r120;
	add.s32 	%r218, %r199, %r217;
	add.s64 	%rd133, %rd133, 1941225550036536460;
	setp.lt.u64 	%p17, %rd133, -9223372034990992275;
	add.s64 	%rd66, %rd57, -7747930212910196250;
	selp.b64 	%rd134, %rd57, %rd66, %p17;
	shr.u64 	%rd67, %rd133, 31;
	xor.b64  	%rd68, %rd67, %rd133;
	mul.lo.s64 	%rd69, %rd134, %rd68;
	cvt.u64.u32 	%rd70, %r216;
	shr.u64 	%rd71, %rd69, 25;
	xor.b64  	%rd72, %rd71, %rd69;
	and.b64  	%rd73, %rd72, 4294967295;
	mul.lo.s64 	%rd74, %rd73, %rd70;
	{ .reg .b32 tmp; mov.b64 {tmp, %r219}, %rd74; }
	mad.lo.s32 	%r220, %r120, %r219, %r2;
	add.s32 	%r221, %r199, %r220;
	ld.shared.u8 	%rs41, [%r218];
	ld.shared.u8 	%rs42, [%r221];
	st.shared.u8 	[%r218], %rs42;
	st.shared.u8 	[%r221], %rs41;
	add.s32 	%r343, %r343, -4;
	sub.s32 	%r342, %r217, %r120;
	add.s32 	%r341, %r341, 4;
	and.b32  	%r222, %r4, -4;
	setp.ne.s32 	%p18, %r341, %r222;
	@%p18 bra 	$L__BB2_19;
$L__BB2_20:
	and.b32  	%r223, %r4, 3;
	setp.eq.s32 	%p19, %r223, 0;
	@%p19 bra 	$L__BB2_25;
	setp.eq.s32 	%p20, %r9, 0;
	@%p20 bra 	$L__BB2_23;
	mov.u32 	%r224, SharedMem;
	add.s32 	%r225, %r224, %r342;
	add.s64 	%rd76, %rd133, -4126379630918253789;
	setp.lt.u64 	%p21, %rd76, -9223372034990992275;
	add.s64 	%rd77, %rd134, -7747930212910196250;
	selp.b64 	%rd78, %rd134, %rd77, %p21;
	shr.u64 	%rd79, %rd76, 31;
	xor.b64  	%rd80, %rd79, %rd76;
	mul.lo.s64 	%rd81, %rd78, %rd80;
	cvt.u64.u32 	%rd82, %r343;
	shr.u64 	%rd83, %rd81, 25;
	xor.b64  	%rd84, %rd83, %rd81;
	and.b64  	%rd85, %rd84, 4294967295;
	mul.lo.s64 	%rd86, %rd85, %rd82;
	{ .reg .b32 tmp; mov.b64 {tmp, %r226}, %rd86; }
	mad.lo.s32 	%r227, %r120, %r226, %r2;
	add.s32 	%r228, %r224, %r227;
	ld.shared.u8 	%rs43, [%r225];
	ld.shared.u8 	%rs44, [%r228];
	st.shared.u8 	[%r225], %rs44;
	st.shared.u8 	[%r228], %rs43;
	add.s32 	%r229, %r343, -1;
	sub.s32 	%r230, %r342, %r120;
	add.s32 	%r231, %r224, %r230;
	add.s64 	%rd133, %rd133, -8252759261836507578;
	setp.lt.u64 	%p22, %rd133, -9223372034990992275;
	add.s64 	%rd87, %rd78, -7747930212910196250;
	selp.b64 	%rd134, %rd78, %rd87, %p22;
	shr.u64 	%rd88, %rd133, 31;
	xor.b64  	%rd89, %rd88, %rd133;
	mul.lo.s64 	%rd90, %rd134, %rd89;
	cvt.u64.u32 	%rd91, %r229;
	shr.u64 	%rd92, %rd90, 25;
	xor.b64  	%rd93, %rd92, %rd90;
	and.b64  	%rd94, %rd93, 4294967295;
	mul.lo.s64 	%rd95, %rd94, %rd91;
	{ .reg .b32 tmp; mov.b64 {tmp, %r232}, %rd95; }
	mad.lo.s32 	%r233, %r120, %r232, %r2;
	add.s32 	%r234, %r224, %r233;
	ld.shared.u8 	%rs45, [%r231];
	ld.shared.u8 	%rs46, [%r234];
	st.shared.u8 	[%r231], %rs46;
	st.shared.u8 	[%r234], %rs45;
	sub.s32 	%r342, %r230, %r120;
	add.s32 	%r343, %r343, -2;
$L__BB2_23:
	setp.eq.s32 	%p23, %r15, 0;
	@%p23 bra 	$L__BB2_25;
	mov.u32 	%r235, SharedMem;
	add.s32 	%r236, %r235, %r342;
	add.s64 	%rd133, %rd133, -4126379630918253789;
	setp.lt.u64 	%p24, %rd133, -9223372034990992275;
	add.s64 	%rd96, %rd134, -7747930212910196250;
	selp.b64 	%rd134, %rd134, %rd96, %p24;
	shr.u64 	%rd97, %rd133, 31;
	xor.b64  	%rd98, %rd97, %rd133;
	mul.lo.s64 	%rd99, %rd134, %rd98;
	cvt.u64.u32 	%rd100, %r343;
	shr.u64 	%rd101, %rd99, 25;
	xor.b64  	%rd102, %rd101, %rd99;
	and.b64  	%rd103, %rd102, 4294967295;
	mul.lo.s64 	%rd104, %rd103, %rd100;
	{ .reg .b32 tmp; mov.b64 {tmp, %r237}, %rd104; }
	mad.lo.s32 	%r238, %r120, %r237, %r2;
	add.s32 	%r239, %r235, %r238;
	ld.shared.u8 	%rs47, [%r236];
	ld.shared.u8 	%rs48, [%r239];
	st.shared.u8 	[%r236], %rs48;
	st.shared.u8 	[%r239], %rs47;
$L__BB2_25:
	add.s64 	%rd133, %rd133, -4126379630918253789;
	setp.lt.u64 	%p25, %rd133, -9223372034990992275;
	add.s64 	%rd105, %rd134, -7747930212910196250;
	selp.b64 	%rd134, %rd134, %rd105, %p25;
	shr.u64 	%rd106, %rd133, 31;
	xor.b64  	%rd107, %rd106, %rd133;
	mul.lo.s64 	%rd108, %rd134, %rd107;
	shr.u64 	%rd109, %rd108, 25;
	xor.b64  	%rd110, %rd109, %rd108;
	and.b64  	%rd111, %rd110, 4294967295;
	mul.lo.s64 	%rd28, %rd111, %rd5;
	{ .reg .b32 tmp; mov.b64 {tmp, %r240}, %rd28; }
	add.s32 	%r68, %r240, 1;
	setp.gt.u64 	%p26, %rd28, 137438953471;
	setp.lt.u64 	%p27, %rd28, 137438953472;
	setp.lt.u64 	%p28, %rd28, 274877906944;
	selp.b32 	%r241, -32, -64, %p28;
	selp.b32 	%r242, 0, %r241, %p27;
	add.s32 	%r69, %r242, %r240;
	@%p26 bra 	$L__BB2_27;
	mov.b32 	%r358, 0;
	// begin inline asm
	bfi.b32 %r360, 0x1, %r358, %r69, 0x1;
	// end inline asm
	mov.u32 	%r359, %r358;
	bra.uni 	$L__BB2_30;
$L__BB2_27:
	setp.gt.u64 	%p29, %rd28, 274877906943;
	@%p29 bra 	$L__BB2_29;
	mov.b32 	%r358, 0;
	// begin inline asm
	bfi.b32 %r359, 0x1, %r358, %r69, 0x1;
	// end inline asm
	mov.u32 	%r360, %r358;
	bra.uni 	$L__BB2_30;
$L__BB2_29:
	mov.b32 	%r359, 0;
	// begin inline asm
	bfi.b32 %r358, 0x1, %r359, %r69, 0x1;
	// end inline asm
	mov.u32 	%r360, %r359;
$L__BB2_30:
	setp.eq.s32 	%p30, %r4, 0;
	@%p30 bra 	$L__BB2_48;
	mov.b32 	%r350, 0;
	mov.u32 	%r349, %r2;
	mov.u32 	%r351, %r68;
$L__BB2_32:
	mov.u32 	%r78, %r351;
	setp.eq.s32 	%p31, %r350, %r121;
	@%p31 bra 	$L__BB2_1;
	mov.u32 	%r355, %r349;
	mov.u32 	%r356, %r350;
$L__BB2_34:
	mov.u32 	%r256, SharedMem;
	add.s32 	%r84, %r256, %r355;
	ld.shared.s8 	%r257, [%r84];
	add.s32 	%r351, %r78, %r257;
	setp.lt.s32 	%p32, %r351, 1;
	setp.gt.u32 	%p33, %r351, %r121;
	or.pred  	%p34, %p32, %p33;
	@%p34 bra 	$L__BB2_45;
	setp.lt.u32 	%p35, %r351, 33;
	setp.lt.u32 	%p36, %r351, 65;
	selp.b32 	%r258, -32, -64, %p36;
	selp.b32 	%r259, 0, %r258, %p35;
	add.s32 	%r260, %r351, %r259;
	setp.gt.u32 	%p37, %r351, 32;
	add.s32 	%r86, %r260, -1;
	@%p37 bra 	$L__BB2_37;
	// begin inline asm
	bfe.u32 %r357, %r360, %r86, 0x1;
	// end inline asm
	bra.uni 	$L__BB2_40;
$L__BB2_37:
	setp.gt.u32 	%p38, %r351, 64;
	@%p38 bra 	$L__BB2_39;
	// begin inline asm
	bfe.u32 %r357, %r359, %r86, 0x1;
	// end inline asm
	bra.uni 	$L__BB2_40;
$L__BB2_39:
	// begin inline asm
	bfe.u32 %r357, %r358, %r86, 0x1;
	// end inline asm
$L__BB2_40:
	setp.ne.s32 	%p39, %r357, 0;
	@%p39 bra 	$L__BB2_45;
	mov.u32 	%r270, SharedMem;
	add.s32 	%r271, %r270, %r349;
	ld.shared.u8 	%rs49, [%r271];
	st.shared.u8 	[%r84], %rs49;
	st.shared.u8 	[%r271], %r351;
	@%p37 bra 	$L__BB2_43;
	// begin inline asm
	bfi.b32 %r360, 0x1, %r360, %r86, 0x1;
	// end inline asm
	bra.uni 	$L__BB2_47;
$L__BB2_43:
	setp.gt.u32 	%p42, %r351, 64;
	@%p42 bra 	$L__BB2_46;
	// begin inline asm
	bfi.b32 %r359, 0x1, %r359, %r86, 0x1;
	// end inline asm
	bra.uni 	$L__BB2_47;
$L__BB2_45:
	add.s32 	%r356, %r356, 1;
	add.s32 	%r355, %r355, %r120;
	setp.eq.s32 	%p40, %r356, %r121;
	@%p40 bra 	$L__BB2_1;
	bra.uni 	$L__BB2_34;
$L__BB2_46:
	// begin inline asm
	bfi.b32 %r358, 0x1, %r358, %r86, 0x1;
	// end inline asm
$L__BB2_47:
	add.s32 	%r350, %r350, 1;
	add.s32 	%r349, %r349, %r120;
	setp.ne.s32 	%p43, %r350, %r4;
	@%p43 bra 	$L__BB2_32;
$L__BB2_48:
	// begin inline asm
	activemask.b32 %r281;
	// end inline asm
	brev.b32 	%r282, %r281;
	bfind.shiftamt.u32 	%r102, %r282;
	setp.ne.s32 	%p44, %r123, %r102;
	@%p44 bra 	$L__BB2_50;
	popc.b32 	%r283, %r281;
	atom.global.add.u32 	%r361, [%rd2], %r283;
$L__BB2_50:
	shfl.sync.idx.b32	%r284|%p45, %r361, %r102, 31, %r281;
	mov.b32 	%r285, -1;
	shl.b32 	%r286, %r285, %r123;
	not.b32 	%r287, %r286;
	and.b32  	%r288, %r281, %r287;
	popc.b32 	%r289, %r288;
	add.s32 	%r105, %r284, %r289;
	setp.gt.u32 	%p46, %r105, %r122;
	@%p46 bra 	$L__BB2_63;
	mul.lo.s32 	%r290, %r105, %r121;
	mul.wide.u32 	%rd112, %r290, 4;
	add.s64 	%rd29, %rd1, %rd112;
	st.global.u32 	[%rd29], %r68;
	@%p4 bra 	$L__BB2_1;
	setp.lt.u32 	%p48, %r8, 7;
	mov.b32 	%r367, 1;
	mov.u32 	%r364, %r2;
	@%p48 bra 	$L__BB2_55;
	mov.b32 	%r363, 1;
	mov.u32 	%r364, %r2;
$L__BB2_54:
	.pragma "nounroll";
	mov.u32 	%r293, SharedMem;
	add.s32 	%r294, %r293, %r364;
	ld.shared.s8 	%r295, [%r294];
	mul.wide.u32 	%rd113, %r363, 4;
	add.s64 	%rd114, %rd29, %rd113;
	st.global.u32 	[%rd114], %r295;
	add.s32 	%r296, %r294, %r120;
	ld.shared.s8 	%r297, [%r296];
	st.global.u32 	[%rd114+4], %r297;
	add.s32 	%r298, %r296, %r120;
	ld.shared.s8 	%r299, [%r298];
	st.global.u32 	[%rd114+8], %r299;
	add.s32 	%r300, %r298, %r120;
	ld.shared.s8 	%r301, [%r300];
	st.global.u32 	[%rd114+12], %r301;
	add.s32 	%r302, %r300, %r120;
	ld.shared.s8 	%r303, [%r302];
	st.global.u32 	[%rd114+16], %r303;
	add.s32 	%r304, %r302, %r120;
	ld.shared.s8 	%r305, [%r304];
	st.global.u32 	[%rd114+20], %r305;
	add.s32 	%r306, %r304, %r120;
	ld.shared.s8 	%r307, [%r306];
	st.global.u32 	[%rd114+24], %r307;
	add.s32 	%r308, %r306, %r120;
	ld.shared.s8 	%r309, [%r308];
	st.global.u32 	[%rd114+28], %r309;
	add.s32 	%r367, %r363, 8;
	add.s32 	%r364, %r18, %r364;
	add.s32 	%r310, %r363, 7;
	setp.ne.s32 	%p49, %r310, %r16;
	mov.u32 	%r363, %r367;
	@%p49 bra 	$L__BB2_54;
$L__BB2_55:
	and.b32  	%r311, %r4, 7;
	setp.eq.s32 	%p50, %r311, 0;
	@%p50 bra 	$L__BB2_1;
	setp.lt.u32 	%p51, %r10, 3;
	@%p51 bra 	$L__BB2_58;
	mov.u32 	%r312, SharedMem;
	add.s32 	%r313, %r312, %r364;
	ld.shared.s8 	%r314, [%r313];
	mul.wide.u32 	%rd115, %r367, 4;
	add.s64 	%rd116, %rd29, %rd115;
	st.global.u32 	[%rd116], %r314;
	add.s32 	%r315, %r313, %r120;
	ld.shared.s8 	%r316, [%r315];
	st.global.u32 	[%rd116+4], %r316;
	add.s32 	%r317, %r315, %r120;
	ld.shared.s8 	%r318, [%r317];
	st.global.u32 	[%rd116+8], %r318;
	add.s32 	%r319, %r317, %r120;
	ld.shared.s8 	%r320, [%r319];
	st.global.u32 	[%rd116+12], %r320;
	add.s32 	%r364, %r24, %r364;
	add.s32 	%r367, %r367, 4;
$L__BB2_58:
	setp.eq.s32 	%p52, %r17, 0;
	@%p52 bra 	$L__BB2_1;
	setp.eq.s32 	%p53, %r9, 0;
	@%p53 bra 	$L__BB2_61;
	mov.u32 	%r321, SharedMem;
	add.s32 	%r322, %r321, %r364;
	ld.shared.s8 	%r323, [%r322];
	mul.wide.u32 	%rd117, %r367, 4;
	add.s64 	%rd118, %rd29, %rd117;
	st.global.u32 	[%rd118], %r323;
	add.s32 	%r324, %r322, %r120;
	ld.shared.s8 	%r325, [%r324];
	st.global.u32 	[%rd118+4], %r325;
	add.s32 	%r364, %r364, %r21;
	add.s32 	%r367, %r367, 2;
$L__BB2_61:
	setp.eq.s32 	%p54, %r15, 0;
	@%p54 bra 	$L__BB2_1;
	mov.u32 	%r326, SharedMem;
	add.s32 	%r327, %r326, %r364;
	ld.shared.s8 	%r328, [%r327];
	mul.wide.u32 	%rd119, %r367, 4;
	add.s64 	%rd120, %rd29, %rd119;
	st.global.u32 	[%rd120], %r328;
	bra.uni 	$L__BB2_1;
$L__BB2_63:
	ret;

}
	// .globl	_Z24BalancedPermutationsImplILj4EEvPiS0_jjj
.visible .entry _Z24BalancedPermutationsImplILj4EEvPiS0_jjj(
	.param .u64 .ptr .align 1 _Z24BalancedPermutationsImplILj4EEvPiS0_jjj_param_0,
	.param .u64 .ptr .align 1 _Z24BalancedPermutationsImplILj4EEvPiS0_jjj_param_1,
	.param .u32 _Z24BalancedPermutationsImplILj4EEvPiS0_jjj_param_2,
	.param .u32 _Z24BalancedPermutationsImplILj4EEvPiS0_jjj_param_3,
	.param .u32 _Z24BalancedPermutationsImplILj4EEvPiS0_jjj_param_4
)
{
	.reg .pred 	%p<57>;
	.reg .b16 	%rs<50>;
	.reg .b32 	%r<389>;
	.reg .b64 	%rd<135>;

	ld.param.u64 	%rd30, [_Z24BalancedPermutationsImplILj4EEvPiS0_jjj_param_0];
	ld.param.u64 	%rd31, [_Z24BalancedPermutationsImplILj4EEvPiS0_jjj_param_1];
	ld.param.u32 	%r128, [_Z24BalancedPermutationsImplILj4EEvPiS0_jjj_param_2];
	ld.param.u32 	%r129, [_Z24BalancedPermutationsImplILj4EEvPiS0_jjj_param_3];
	ld.param.u32 	%r130, [_Z24BalancedPermutationsImplILj4EEvPiS0_jjj_param_4];
	cvta.to.global.u64 	%rd1, %rd30;
	cvta.to.global.u64 	%rd2, %rd31;
	// begin inline asm
	mov.u32 %r131, %laneid;
	// end inline asm
	mov.u32 	%r132, %ctaid.x;
	mov.u32 	%r133, %ntid.x;
	mov.u32 	%r2, %tid.x;
	mad.lo.s32 	%r134, %r132, %r133, %r2;
	shr.u32 	%r135, %r134, 16;
	xor.b32  	%r136, %r134, %r135;
	xor.b32  	%r137, %r136, 61;
	mul.lo.s32 	%r138, %r137, 9;
	shr.u32 	%r139, %r138, 4;
	xor.b32  	%r140, %r139, %r138;
	mul.lo.s32 	%r141, %r140, 668265261;
	shr.u32 	%r142, %r141, 15;
	xor.b32  	%r143, %r142, %r141;
	cvt.u64.u32 	%rd133, %r143;
	mov.u32 	%r144, %nctaid.x;
	mad.lo.s32 	%r145, %r133, %r144, %r134;
	shr.u32 	%r146, %r145, 16;
	xor.b32  	%r147, %r145, %r146;
	xor.b32  	%r148, %r147, 61;
	mul.lo.s32 	%r149, %r148, 9;
	shr.u32 	%r150, %r149, 4;
	xor.b32  	%r151, %r150, %r149;
	mul.lo.s32 	%r152, %r151, 668265261;
	shr.u32 	%r153, %r152, 15;
	xor.b32  	%r154, %r153, %r152;
	cvt.u64.u32 	%rd134, %r154;
	shr.u32 	%r155, %r129, 1;
	mul.lo.s32 	%r3, %r155, %r128;
	add.s32 	%r4, %r129, -1;
	mad.lo.s32 	%r5, %r4, %r128, %r2;
	cvt.s64.s32 	%rd5, %r129;
	add.s32 	%r6, %r155, -1;
	and.b32  	%r156, %r155, 7;
	add.s32 	%r7, %r156, -1;
	add.s32 	%r8, %r129, -2;
	add.s32 	%r157, %r129, 3;
	and.b32  	%r158, %r157, 3;
	add.s32 	%r9, %r158, -1;
	add.s32 	%r159, %r129, 7;
	and.b32  	%r160, %r159, 7;
	add.s32 	%r10, %r160, -1;
	and.b32  	%r11, %r155, 2147483640;
	and.b32  	%r12, %r129, 14;
	and.b32  	%r13, %r129, 6;
	and.b32  	%r14, %r129, 2;
	and.b32  	%r15, %r157, 1;
	and.b32  	%r16, %r159, 3;
	shl.b32 	%r17, %r128, 3;
	mov.u32 	%r161, SharedMem;
	add.s32 	%r18, %r161, %r3;
	add.s32 	%r19, %r161, %r128;
	shl.b32 	%r20, %r128, 1;
	add.s32 	%r21, %r161, %r20;
	mad.lo.s32 	%r22, %r128, 3, %r161;
	shl.b32 	%r23, %r128, 2;
	add.s32 	%r24, %r161, %r23;
	mad.lo.s32 	%r25, %r128, 5, %r161;
	mad.lo.s32 	%r26, %r128, 6, %r161;
	mad.lo.s32 	%r27, %r128, 7, %r161;
	add.s32 	%r162, %r155, 7;
	mad.lo.s32 	%r28, %r128, %r162, %r161;
	add.s32 	%r163, %r155, 6;
	mad.lo.s32 	%r29, %r128, %r163, %r161;
	add.s32 	%r164, %r155, 5;
	mad.lo.s32 	%r30, %r128, %r164, %r161;
	add.s32 	%r165, %r155, 4;
	mad.lo.s32 	%r31, %r128, %r165, %r161;
	add.s32 	%r166, %r155, 3;
	mad.lo.s32 	%r32, %r128, %r166, %r161;
	add.s32 	%r167, %r155, 2;
	mad.lo.s32 	%r33, %r128, %r167, %r161;
	add.s32 	%r168, %r3, %r128;
	add.s32 	%r34, %r161, %r168;
	neg.s32 	%r35, %r11;
$L__BB3_1:
	setp.ne.s32 	%p1, %r131, 0;
	mov.b32 	%r345, 0;
	@%p1 bra 	$L__BB3_3;
	ld.global.u32 	%r345, [%rd2];
$L__BB3_3:
	shfl.sync.idx.b32	%r380|%p2, %r345, 0, 31, -1;
	setp.ge.u32 	%p3, %r380, %r130;
	@%p3 bra 	$L__BB3_69;
	setp.lt.u32 	%p4, %r129, 2;
	@%p4 bra 	$L__BB3_16;
	setp.lt.u32 	%p5, %r6, 7;
	mov.b32 	%r352, 0;
	mov.u32 	%r349, %r2;
	@%p5 bra 	$L__BB3_8;
	mov.b32 	%r348, 0;
	mov.u32 	%r346, %r35;
	mov.u32 	%r349, %r2;
$L__BB3_7:
	.pragma "nounroll";
	cvt.u16.u32 	%rs1, %r348;
	add.s16 	%rs2, %rs1, 1;
	mov.u32 	%r172, SharedMem;
	add.s32 	%r173, %r172, %r349;
	st.shared.u8 	[%r173], %rs2;
	not.b16 	%rs3, %rs1;
	add.s32 	%r174, %r18, %r349;
	st.shared.u8 	[%r174], %rs3;
	add.s16 	%rs4, %rs1, 2;
	add.s32 	%r175, %r19, %r349;
	st.shared.u8 	[%r175], %rs4;
	sub.s16 	%rs5, -2, %rs1;
	add.s32 	%r176, %r34, %r349;
	st.shared.u8 	[%r176], %rs5;
	add.s16 	%rs6, %rs1, 3;
	add.s32 	%r177, %r21, %r349;
	st.shared.u8 	[%r177], %rs6;
	sub.s16 	%rs7, -3, %rs1;
	add.s32 	%r178, %r33, %r349;
	st.shared.u8 	[%r178], %rs7;
	add.s16 	%rs8, %rs1, 4;
	add.s32 	%r179, %r22, %r349;
	st.shared.u8 	[%r179], %rs8;
	sub.s16 	%rs9, -4, %rs1;
	add.s32 	%r180, %r32, %r349;
	st.shared.u8 	[%r180], %rs9;
	add.s16 	%rs10, %rs1, 5;
	add.s32 	%r181, %r24, %r349;
	st.shared.u8 	[%r181], %rs10;
	sub.s16 	%rs11, -5, %rs1;
	add.s32 	%r182, %r31, %r349;
	st.shared.u8 	[%r182], %rs11;
	add.s16 	%rs12, %rs1, 6;
	add.s32 	%r183, %r25, %r349;
	st.shared.u8 	[%r183], %rs12;
	sub.s16 	%rs13, -6, %rs1;
	add.s32 	%r184, %r30, %r349;
	st.shared.u8 	[%r184], %rs13;
	add.s16 	%rs14, %rs1, 7;
	add.s32 	%r185, %r26, %r349;
	st.shared.u8 	[%r185], %rs14;
	sub.s16 	%rs15, -7, %rs1;
	add.s32 	%r186, %r29, %r349;
	st.shared.u8 	[%r186], %rs15;
	add.s16 	%rs16, %rs1, 8;
	add.s32 	%r187, %r27, %r349;
	st.shared.u8 	[%r187], %rs16;
	sub.s16 	%rs17, -8, %rs1;
	add.s32 	%r188, %r28, %r349;
	st.shared.u8 	[%r188], %rs17;
	add.s32 	%r348, %r348, 8;
	add.s32 	%r349, %r349, %r17;
	add.s32 	%r346, %r346, 8;
	setp.ne.s32 	%p6, %r346, 0;
	mov.u32 	%r352, %r11;
	@%p6 bra 	$L__BB3_7;
$L__BB3_8:
	setp.eq.s32 	%p7, %r12, 0;
	@%p7 bra 	$L__BB3_16;
	setp.lt.u32 	%p8, %r7, 3;
	@%p8 bra 	$L__BB3_11;
	cvt.u16.u32 	%rs18, %r352;
	add.s16 	%rs19, %rs18, 1;
	mov.u32 	%r189, SharedMem;
	add.s32 	%r190, %r189, %r349;
	st.shared.u8 	[%r190], %rs19;
	not.b16 	%rs20, %rs18;
	add.s32 	%r191, %r190, %r3;
	st.shared.u8 	[%r191], %rs20;
	add.s16 	%rs21, %rs18, 2;
	add.s32 	%r192, %r190, %r128;
	st.shared.u8 	[%r192], %rs21;
	sub.s16 	%rs22, -2, %rs18;
	add.s32 	%r193, %r192, %r3;
	st.shared.u8 	[%r193], %rs22;
	add.s16 	%rs23, %rs18, 3;
	add.s32 	%r194, %r192, %r128;
	st.shared.u8 	[%r194], %rs23;
	sub.s16 	%rs24, -3, %rs18;
	add.s32 	%r195, %r194, %r3;
	st.shared.u8 	[%r195], %rs24;
	add.s16 	%rs25, %rs18, 4;
	add.s32 	%r196, %r194, %r128;
	st.shared.u8 	[%r196], %rs25;
	sub.s16 	%rs26, -4, %rs18;
	add.s32 	%r197, %r196, %r3;
	st.shared.u8 	[%r197], %rs26;
	add.s32 	%r349, %r23, %r349;
	add.s32 	%r352, %r352, 4;
$L__BB3_11:
	setp.eq.s32 	%p9, %r13, 0;
	@%p9 bra 	$L__BB3_16;
	setp.eq.s32 	%p10, %r13, 2;
	@%p10 bra 	$L__BB3_14;
	cvt.u16.u32 	%rs27, %r352;
	add.s16 	%rs28, %rs27, 1;
	mov.u32 	%r198, SharedMem;
	add.s32 	%r199, %r198, %r349;
	st.shared.u8 	[%r199], %rs28;
	not.b16 	%rs29, %rs27;
	add.s32 	%r200, %r199, %r3;
	st.shared.u8 	[%r200], %rs29;
	add.s16 	%rs30, %rs27, 2;
	add.s32 	%r201, %r199, %r128;
	st.shared.u8 	[%r201], %rs30;
	sub.s16 	%rs31, -2, %rs27;
	add.s32 	%r202, %r201, %r3;
	st.shared.u8 	[%r202], %rs31;
	add.s32 	%r349, %r349, %r20;
	add.s32 	%r352, %r352, 2;
$L__BB3_14:
	setp.eq.s32 	%p11, %r14, 0;
	@%p11 bra 	$L__BB3_16;
	cvt.u16.u32 	%rs32, %r352;
	add.s16 	%rs33, %rs32, 1;
	mov.u32 	%r203, SharedMem;
	add.s32 	%r204, %r203, %r349;
	st.shared.u8 	[%r204], %rs33;
	not.b16 	%rs34, %rs32;
	add.s32 	%r205, %r204, %r3;
	st.shared.u8 	[%r205], %rs34;
$L__BB3_16:
	setp.lt.s32 	%p12, %r129, 2;
	@%p12 bra 	$L__BB3_25;
	setp.lt.u32 	%p13, %r8, 3;
	mov.u32 	%r358, %r5;
	mov.u32 	%r359, %r129;
	@%p13 bra 	$L__BB3_20;
	mov.b32 	%r357, 0;
	mov.u32 	%r358, %r5;
	mov.u32 	%r359, %r129;
$L__BB3_19:
	.pragma "nounroll";
	mov.u32 	%r207, SharedMem;
	add.s32 	%r208, %r207, %r358;
	add.s64 	%rd33, %rd133, -4126379630918253789;
	setp.lt.u64 	%p14, %rd33, -9223372034990992275;
	add.s64 	%rd34, %rd134, -7747930212910196250;
	selp.b64 	%rd35, %rd134, %rd34, %p14;
	shr.u64 	%rd36, %rd33, 31;
	xor.b64  	%rd37, %rd36, %rd33;
	mul.lo.s64 	%rd38, %rd35, %rd37;
	cvt.u64.u32 	%rd39, %r359;
	shr.u64 	%rd40, %rd38, 25;
	xor.b64  	%rd41, %rd40, %rd38;
	and.b64  	%rd42, %rd41, 4294967295;
	mul.lo.s64 	%rd43, %rd42, %rd39;
	{ .reg .b32 tmp; mov.b64 {tmp, %r209}, %rd43; }
	mad.lo.s32 	%r210, %r128, %r209, %r2;
	add.s32 	%r211, %r207, %r210;
	ld.shared.u8 	%rs35, [%r208];
	ld.shared.u8 	%rs36, [%r211];
	st.shared.u8 	[%r208], %rs36;
	st.shared.u8 	[%r211], %rs35;
	add.s32 	%r212, %r359, -1;
	sub.s32 	%r213, %r358, %r128;
	add.s32 	%r214, %r207, %r213;
	add.s64 	%rd44, %rd133, -8252759261836507578;
	setp.lt.u64 	%p15, %rd44, -9223372034990992275;
	add.s64 	%rd45, %rd35, -7747930212910196250;
	selp.b64 	%rd46, %rd35, %rd45, %p15;
	shr.u64 	%rd47, %rd44, 31;
	xor.b64  	%rd48, %rd47, %rd44;
	mul.lo.s64 	%rd49, %rd46, %rd48;
	cvt.u64.u32 	%rd50, %r212;
	shr.u64 	%rd51, %rd49, 25;
	xor.b64  	%rd52, %rd51, %rd49;
	and.b64  	%rd53, %rd52, 4294967295;
	mul.lo.s64 	%rd54, %rd53, %rd50;
	{ .reg .b32 tmp; mov.b64 {tmp, %r215}, %rd54; }
	mad.lo.s32 	%r216, %r128, %r215, %r2;
	add.s32 	%r217, %r207, %r216;
	ld.shared.u8 	%rs37, [%r214];
	ld.shared.u8 	%rs38, [%r217];
	st.shared.u8 	[%r214], %rs38;
	st.shared.u8 	[%r217], %rs37;
	add.s32 	%r218, %r359, -2;
	sub.s32 	%r219, %r213, %r128;
	add.s32 	%r220, %r207, %r219;
	add.s64 	%rd55, %rd133, 6067605180954790249;
	setp.lt.u64 	%p16, %rd55, -9223372034990992275;
	add.s64 	%rd56, %rd46, -7747930212910196250;
	selp.b64 	%rd57, %rd46, %rd56, %p16;
	shr.u64 	%rd58, %rd55, 31;
	xor.b64  	%rd59, %rd58, %rd55;
	mul.lo.s64 	%rd60, %rd57, %rd59;
	cvt.u64.u32 	%rd61, %r218;
	shr.u64 	%rd62, %rd60, 25;
	xor.b64  	%rd63, %rd62, %rd60;
	and.b64  	%rd64, %rd63, 4294967295;
	mul.lo.s64 	%rd65, %rd64, %rd61;
	{ .reg .b32 tmp; mov.b64 {tmp, %r221}, %rd65; }
	mad.lo.s32 	%r222, %r128, %r221, %r2;
	add.s32 	%r223, %r207, %r222;
	ld.shared.u8 	%rs39, [%r220];
	ld.shared.u8 	%rs40, [%r223];
	st.shared.u8 	[%r220], %rs40;
	st.shared.u8 	[%r223], %rs39;
	add.s32 	%r224, %r359, -3;
	sub.s32 	%r225, %r219, %r128;
	add.s32 	%r226, %r207, %r225;
	add.s64 	%rd133, %rd133, 1941225550036536460;
	setp.lt.u64 	%p17, %rd133, -9223372034990992275;
	add.s64 	%rd66, %rd57, -7747930212910196250;
	selp.b64 	%rd134, %rd57, %rd66, %p17;
	shr.u64 	%rd67, %rd133, 31;
	xor.b64  	%rd68, %rd67, %rd133;
	mul.lo.s64 	%rd69, %rd134, %rd68;
	cvt.u64.u32 	%rd70, %r224;
	shr.u64 	%rd71, %rd69, 25;
	xor.b64  	%rd72, %rd71, %rd69;
	and.b64  	%rd73, %rd72, 4294967295;
	mul.lo.s64 	%rd74, %rd73, %rd70;
	{ .reg .b32 tmp; mov.b64 {tmp, %r227}, %rd74; }
	mad.lo.s32 	%r228, %r128, %r227, %r2;
	add.s32 	%r229, %r207, %r228;
	ld.shared.u8 	%rs41, [%r226];
	ld.shared.u8 	%rs42, [%r229];
	st.shared.u8 	[%r226], %rs42;
	st.shared.u8 	[%r229], %rs41;
	add.s32 	%r359, %r359, -4;
	sub.s32 	%r358, %r225, %r128;
	add.s32 	%r357, %r357, 4;
	and.b32  	%r230, %r4, -4;
	setp.ne.s32 	%p18, %r357, %r230;
	@%p18 bra 	$L__BB3_19;
$L__BB3_20:
	and.b32  	%r231, %r4, 3;
	setp.eq.s32 	%p19, %r231, 0;
	@%p19 bra 	$L__BB3_25;
	setp.eq.s32 	%p20, %r9, 0;
	@%p20 bra 	$L__BB3_23;
	mov.u32 	%r232, SharedMem;
	add.s32 	%r233, %r232, %r358;
	add.s64 	%rd76, %rd133, -4126379630918253789;
	setp.lt.u64 	%p21, %rd76, -9223372034990992275;
	add.s64 	%rd77, %rd134, -7747930212910196250;
	selp.b64 	%rd78, %rd134, %rd77, %p21;
	shr.u64 	%rd79, %rd76, 31;
	xor.b64  	%rd80, %rd79, %rd76;
	mul.lo.s64 	%rd81, %rd78, %rd80;
	cvt.u64.u32 	%rd82, %r359;
	shr.u64 	%rd83, %rd81, 25;
	xor.b64  	%rd84, %rd83, %rd81;
	and.b64  	%rd85, %rd84, 4294967295;
	mul.lo.s64 	%rd86, %rd85, %rd82;
	{ .reg .b32 tmp; mov.b64 {tmp, %r234}, %rd86; }
	mad.lo.s32 	%r235, %r128, %r234, %r2;
	add.s32 	%r236, %r232, %r235;
	ld.shared.u8 	%rs43, [%r233];
	ld.shared.u8 	%rs44, [%r236];
	st.shared.u8 	[%r233], %rs44;
	st.shared.u8 	[%r236], %rs43;
	add.s32 	%r237, %r359, -1;
	sub.s32 	%r238, %r358, %r128;
	add.s32 	%r239, %r232, %r238;
	add.s64 	%rd133, %rd133, -8252759261836507578;
	setp.lt.u64 	%p22, %rd133, -9223372034990992275;
	add.s64 	%rd87, %rd78, -7747930212910196250;
	selp.b64 	%rd134, %rd78, %rd87, %p22;
	shr.u64 	%rd88, %rd133, 31;
	xor.b64  	%rd89, %rd88, %rd133;
	mul.lo.s64 	%rd90, %rd134, %rd89;
	cvt.u64.u32 	%rd91, %r237;
	shr.u64 	%rd92, %rd90, 25;
	xor.b64  	%rd93, %rd92, %rd90;
	and.b64  	%rd94, %rd93, 4294967295;
	mul.lo.s64 	%rd95, %rd94, %rd91;
	{ .reg .b32 tmp; mov.b64 {tmp, %r240}, %rd95; }
	mad.lo.s32 	%r241, %r128, %r240, %r2;
	add.s32 	%r242, %r232, %r241;
	ld.shared.u8 	%rs45, [%r239];
	ld.shared.u8 	%rs46, [%r242];
	st.shared.u8 	[%r239], %rs46;
	st.shared.u8 	[%r242], %rs45;
	sub.s32 	%r358, %r238, %r128;
	add.s32 	%r359, %r359, -2;
$L__BB3_23:
	setp.eq.s32 	%p23, %r15, 0;
	@%p23 bra 	$L__BB3_25;
	mov.u32 	%r243, SharedMem;
	add.s32 	%r244, %r243, %r358;
	add.s64 	%rd133, %rd133, -4126379630918253789;
	setp.lt.u64 	%p24, %rd133, -9223372034990992275;
	add.s64 	%rd96, %rd134, -7747930212910196250;
	selp.b64 	%rd134, %rd134, %rd96, %p24;
	shr.u64 	%rd97, %rd133, 31;
	xor.b64  	%rd98, %rd97, %rd133;
	mul.lo.s64 	%rd99, %rd134, %rd98;
	cvt.u64.u32 	%rd100, %r359;
	shr.u64 	%rd101, %rd99, 25;
	xor.b64  	%rd102, %rd101, %rd99;
	and.b64  	%rd103, %rd102, 4294967295;
	mul.lo.s64 	%rd104, %rd103, %rd100;
	{ .reg .b32 tmp; mov.b64 {tmp, %r245}, %rd104; }
	mad.lo.s32 	%r246, %r128, %r245, %r2;
	add.s32 	%r247, %r243, %r246;
	ld.shared.u8 	%rs47, [%r244];
	ld.shared.u8 	%rs48, [%r247];
	st.shared.u8 	[%r244], %rs48;
	st.shared.u8 	[%r247], %rs47;
$L__BB3_25:
	add.s64 	%rd133, %rd133, -4126379630918253789;
	setp.lt.u64 	%p25, %rd133, -9223372034990992275;
	add.s64 	%rd105, %rd134, -7747930212910196250;
	selp.b64 	%rd134, %rd134, %rd105, %p25;
	shr.u64 	%rd106, %rd133, 31;
	xor.b64  	%rd107, %rd106, %rd133;
	mul.lo.s64 	%rd108, %rd134, %rd107;
	shr.u64 	%rd109, %rd108, 25;
	xor.b64  	%rd110, %rd109, %rd108;
	and.b64  	%rd111, %rd110, 4294967295;
	mul.lo.s64 	%rd28, %rd111, %rd5;
	{ .reg .b32 tmp; mov.b64 {tmp, %r67}, %rd28; }
	add.s32 	%r68, %r67, 1;
	setp.gt.u64 	%p26, %rd28, 274877906943;
	@%p26 bra 	$L__BB3_29;
	setp.gt.u64 	%p29, %rd28, 137438953471;
	@%p29 bra 	$L__BB3_28;
	mov.b32 	%r376, 0;
	// begin inline asm
	bfi.b32 %r379, 0x1, %r376, %r67, 0x1;
	// end inline asm
	mov.u32 	%r377, %r376;
	mov.u32 	%r378, %r376;
	bra.uni 	$L__BB3_32;
$L__BB3_28:
	add.s32 	%r259, %r67, -32;
	mov.b32 	%r376, 0;
	// begin inline asm
	bfi.b32 %r378, 0x1, %r376, %r259, 0x1;
	// end inline asm
	mov.u32 	%r377, %r376;
	mov.u32 	%r379, %r376;
	bra.uni 	$L__BB3_32;
$L__BB3_29:
	setp.gt.u64 	%p27, %rd28, 412316860415;
	setp.lt.u64 	%p28, %rd28, 412316860416;
	selp.b32 	%r248, -64, -96, %p28;
	add.s32 	%r71, %r248, %r67;
	@%p27 bra 	$L__BB3_31;
	mov.b32 	%r376, 0;
	// begin inline asm
	bfi.b32 %r377, 0x1, %r376, %r71, 0x1;
	// end inline asm
	mov.u32 	%r378, %r376;
	mov.u32 	%r379, %r376;
	bra.uni 	$L__BB3_32;
$L__BB3_31:
	mov.b32 	%r377, 0;
	// begin inline asm
	bfi.b32 %r376, 0x1, %r377, %r71, 0x1;
	// end inline asm
	mov.u32 	%r378, %r377;
	mov.u32 	%r379, %r377;
$L__BB3_32:
	setp.eq.s32 	%p30, %r4, 0;
	@%p30 bra 	$L__BB3_54;
	mov.b32 	%r367, 0;
	mov.u32 	%r366, %r2;
	mov.u32 	%r368, %r68;
$L__BB3_34:
	mov.u32 	%r80, %r368;
	setp.eq.s32 	%p31, %r367, %r129;
	@%p31 bra 	$L__BB3_1;
	mov.u32 	%r373, %r366;
	mov.u32 	%r374, %r367;
$L__BB3_36:
	mov.u32 	%r266, SharedMem;
	add.s32 	%r87, %r266, %r373;
	ld.shared.s8 	%r267, [%r87];
	add.s32 	%r368, %r80, %r267;
	setp.lt.s32 	%p32, %r368, 1;
	setp.gt.u32 	%p33, %r368, %r129;
	or.pred  	%p34, %p32, %p33;
	@%p34 bra 	$L__BB3_51;
	add.s32 	%r89, %r368, -1;
	setp.gt.u32 	%p35, %r368, 64;
	@%p35 bra 	$L__BB3_41;
	setp.gt.u32 	%p38, %r368, 32;
	@%p38 bra 	$L__BB3_40;
	// begin inline asm
	bfe.u32 %r375, %r379, %r89, 0x1;
	// end inline asm
	bra.uni 	$L__BB3_44;
$L__BB3_40:
	add.s32 	%r277, %r368, -33;
	// begin inline asm
	bfe.u32 %r375, %r378, %r277, 0x1;
	// end inline asm
	bra.uni 	$L__BB3_44;
$L__BB3_41:
	setp.gt.u32 	%p36, %r368, 96;
	setp.lt.u32 	%p37, %r368, 97;
	selp.b32 	%r268, -64, -96, %p37;
	add.s32 	%r92, %r268, %r89;
	@%p36 bra 	$L__BB3_43;
	// begin inline asm
	bfe.u32 %r375, %r377, %r92, 0x1;
	// end inline asm
	bra.uni 	$L__BB3_44;
$L__BB3_43:
	// begin inline asm
	bfe.u32 %r375, %r376, %r92, 0x1;
	// end inline asm
$L__BB3_44:
	setp.ne.s32 	%p39, %r375, 0;
	@%p39 bra 	$L__BB3_51;
	mov.u32 	%r281, SharedMem;
	add.s32 	%r282, %r281, %r366;
	ld.shared.u8 	%rs49, [%r282];
	st.shared.u8 	[%r87], %rs49;
	st.shared.u8 	[%r282], %r368;
	@%p35 bra 	$L__BB3_48;
	setp.gt.u32 	%p44, %r368, 32;
	@%p44 bra 	$L__BB3_52;
	// begin inline asm
	bfi.b32 %r379, 0x1, %r379, %r89, 0x1;
	// end inline asm
	bra.uni 	$L__BB3_53;
$L__BB3_48:
	setp.gt.u32 	%p42, %r368, 96;
	setp.lt.u32 	%p43, %r368, 97;
	selp.b32 	%r283, -64, -96, %p43;
	add.s32 	%r98, %r283, %r89;
	@%p42 bra 	$L__BB3_50;
	// begin inline asm
	bfi.b32 %r377, 0x1, %r377, %r98, 0x1;
	// end inline asm
	bra.uni 	$L__BB3_53;
$L__BB3_50:
	// begin inline asm
	bfi.b32 %r376, 0x1, %r376, %r98, 0x1;
	// end inline asm
	bra.uni 	$L__BB3_53;
$L__BB3_51:
	add.s32 	%r374, %r374, 1;
	add.s32 	%r373, %r373, %r128;
	setp.eq.s32 	%p40, %r374, %r129;
	@%p40 bra 	$L__BB3_1;
	bra.uni 	$L__BB3_36;
$L__BB3_52:
	add.s32 	%r292, %r368, -33;
	// begin inline asm
	bfi.b32 %r378, 0x1, %r378, %r292, 0x1;
	// end inline asm
$L__BB3_53:
	add.s32 	%r367, %r367, 1;
	add.s32 	%r366, %r366, %r128;
	setp.ne.s32 	%p45, %r367, %r4;
	@%p45 bra 	$L__BB3_34;
$L__BB3_54:
	// begin inline asm
	activemask.b32 %r296;
	// end inline asm
	brev.b32 	%r297, %r296;
	bfind.shiftamt.u32 	%r110, %r297;
	setp.ne.s32 	%p46, %r131, %r110;
	@%p46 bra 	$L__BB3_56;
	popc.b32 	%r298, %r296;
	atom.global.add.u32 	%r380, [%rd2], %r298;
$L__BB3_56:
	shfl.sync.idx.b32	%r299|%p47, %r380, %r110, 31, %r296;
	mov.b32 	%r300, -1;
	shl.b32 	%r301, %r300, %r131;
	not.b32 	%r302, %r301;
	and.b32  	%r303, %r296, %r302;
	popc.b32 	%r304, %r303;
	add.s32 	%r113, %r299, %r304;
	setp.gt.u32 	%p48, %r113, %r130;
	@%p48 bra 	$L__BB3_69;
	mul.lo.s32 	%r305, %r113, %r129;
	mul.wide.u32 	%rd112, %r305, 4;
	add.s64 	%rd29, %rd1, %rd112;
	st.global.u32 	[%rd29], %r68;
	@%p4 bra 	$L__BB3_1;
	setp.lt.u32 	%p50, %r8, 7;
	mov.b32 	%r386, 1;
	mov.u32 	%r383, %r2;
	@%p50 bra 	$L__BB3_61;
	mov.b32 	%r382, 1;
	mov.u32 	%r383, %r2;
$L__BB3_60:
	.pragma "nounroll";
	mov.u32 	%r308, SharedMem;
	add.s32 	%r309, %r308, %r383;
	ld.shared.s8 	%r310, [%r309];
	mul.wide.u32 	%rd113, %r382, 4;
	add.s64 	%rd114, %rd29, %rd113;
	st.global.u32 	[%rd114], %r310;
	add.s32 	%r311, %r309, %r128;
	ld.shared.s8 	%r312, [%r311];
	st.global.u32 	[%rd114+4], %r312;
	add.s32 	%r313, %r311, %r128;
	ld.shared.s8 	%r314, [%r313];
	st.global.u32 	[%rd114+8], %r314;
	add.s32 	%r315, %r313, %r128;
	ld.shared.s8 	%r316, [%r315];
	st.global.u32 	[%rd114+12], %r316;
	add.s32 	%r317, %r315, %r128;
	ld.shared.s8 	%r318, [%r317];
	st.global.u32 	[%rd114+16], %r318;
	add.s32 	%r319, %r317, %r128;
	ld.shared.s8 	%r320, [%r319];
	st.global.u32 	[%rd114+20], %r320;
	add.s32 	%r321, %r319, %r128;
	ld.shared.s8 	%r322, [%r321];
	st.global.u32 	[%rd114+24], %r322;
	add.s32 	%r323, %r321, %r128;
	ld.shared.s8 	%r324, [%r323];
	st.global.u32 	[%rd114+28], %r324;
	add.s32 	%r386, %r382, 8;
	add.s32 	%r383, %r17, %r383;
	add.s32 	%r325, %r382, 7;
	and.b32  	%r326, %r4, -8;
	setp.ne.s32 	%p51, %r325, %r326;
	mov.u32 	%r382, %r386;
	@%p51 bra 	$L__BB3_60;
$L__BB3_61:
	and.b32  	%r327, %r4, 7;
	setp.eq.s32 	%p52, %r327, 0;
	@%p52 bra 	$L__BB3_1;
	setp.lt.u32 	%p53, %r10, 3;
	@%p53 bra 	$L__BB3_64;
	mov.u32 	%r328, SharedMem;
	add.s32 	%r329, %r328, %r383;
	ld.shared.s8 	%r330, [%r329];
	mul.wide.u32 	%rd115, %r386, 4;
	add.s64 	%rd116, %rd29, %rd115;
	st.global.u32 	[%rd116], %r330;
	add.s32 	%r331, %r329, %r128;
	ld.shared.s8 	%r332, [%r331];
	st.global.u32 	[%rd116+4], %r332;
	add.s32 	%r333, %r331, %r128;
	ld.shared.s8 	%r334, [%r333];
	st.global.u32 	[%rd116+8], %r334;
	add.s32 	%r335, %r333, %r128;
	ld.shared.s8 	%r336, [%r335];
	st.global.u32 	[%rd116+12], %r336;
	add.s32 	%r383, %r23, %r383;
	add.s32 	%r386, %r386, 4;
$L__BB3_64:
	setp.eq.s32 	%p54, %r16, 0;
	@%p54 bra 	$L__BB3_1;
	setp.eq.s32 	%p55, %r9, 0;
	@%p55 bra 	$L__BB3_67;
	mov.u32 	%r337, SharedMem;
	add.s32 	%r338, %r337, %r383;
	ld.shared.s8 	%r339, [%r338];
	mul.wide.u32 	%rd117, %r386, 4;
	add.s64 	%rd118, %rd29, %rd117;
	st.global.u32 	[%rd118], %r339;
	add.s32 	%r340, %r338, %r128;
	ld.shared.s8 	%r341, [%r340];
	st.global.u32 	[%rd118+4], %r341;
	add.s32 	%r383, %r383, %r20;
	add.s32 	%r386, %r386, 2;
$L__BB3_67:
	setp.eq.s32 	%p56, %r15, 0;
	@%p56 bra 	$L__BB3_1;
	mov.u32 	%r342, SharedMem;
	add.s32 	%r343, %r342, %r383;
	ld.shared.s8 	%r344, [%r343];
	mul.wide.u32 	%rd119, %r386, 4;
	add.s64 	%rd120, %rd29, %rd119;
	st.global.u32 	[%rd120], %r344;
	bra.uni 	$L__BB3_1;
$L__BB3_69:
	ret;

}


// ===== COMPILED SASS (sm_100) =====

	.target	sm_100

	.elftype	@"ET_EXEC"


//--------------------- .note.nv.tkinfo           --------------------------
	.section	.note.nv.tkinfo,"",@"SHT_NOTE"
	.sectionflags	@"SHF_NOTE_NV_TKINFO"
	.tkinfo
        /*0018*/ 	.word	0x00000002
        /*0030*/ 	.string	""
        /*0030*/ 	.string	"ptxas"
        /*0030*/ 	.string	"Cuda compilation tools, release 13.0, V13.0.88"
        /*0030*/ 	.string	"Build cuda_13.0.r13.0/compiler.36424714_0"
        /*0030*/ 	.string	"-arch sm_100 -m 64 "



//--------------------- .note.nv.cuinfo           --------------------------
	.section	.note.nv.cuinfo,"",@"SHT_NOTE"
	.sectionflags	@"SHF_NOTE_NV_CUINFO"
        /*0018*/ 	.short	0x0002
        /*001a*/ 	.short	0x0064
        /*001c*/ 	.short	0x0082
	.zero		2


//--------------------- .nv.info                  --------------------------
	.section	.nv.info,"",@"SHT_CUDA_INFO"
	.align	4


	//----- nvinfo : EIATTR_REGCOUNT
	.align		4
        /*0000*/ 	.byte	0x04, 0x2f
        /*0002*/ 	.short	(.L_1 - .L_0)
	.align		4
.L_0:
        /*0004*/ 	.word	index@(_Z24BalancedPermutationsImplILj1EEvPiS0_jjj)
        /*0008*/ 	.word	0x00000020


	//----- nvinfo : EIATTR_FRAME_SIZE
	.align		4
.L_1:
        /*000c*/ 	.byte	0x04, 0x11
        /*000e*/ 	.short	(.L_3 - .L_2)
	.align		4
.L_2:
        /*0010*/ 	.word	index@(_Z24BalancedPermutationsImplILj1EEvPiS0_jjj)
        /*0014*/ 	.word	0x00000000


	//----- nvinfo : EIATTR_REGCOUNT
	.align		4
.L_3:
        /*0018*/ 	.byte	0x04, 0x2f
        /*001a*/ 	.short	(.L_5 - .L_4)
	.align		4
.L_4:
        /*001c*/ 	.word	index@(_Z24BalancedPermutationsImplILj2EEvPiS0_jjj)
        /*0020*/ 	.word	0x00000020


	//----- nvinfo : EIATTR_FRAME_SIZE
	.align		4
.L_5:
        /*0024*/ 	.byte	0x04, 0x11
        /*0026*/ 	.short	(.L_7 - .L_6)
	.align		4
.L_6:
        /*0028*/ 	.word	index@(_Z24BalancedPermutationsImplILj2EEvPiS0_jjj)
        /*002c*/ 	.word	0x00000000


	//----- nvinfo : EIATTR_REGCOUNT
	.align		4
.L_7:
        /*0030*/ 	.byte	0x04, 0x2f
        /*0032*/ 	.short	(.L_9 - .L_8)
	.align		4
.L_8:
        /*0034*/ 	.word	index@(_Z24BalancedPermutationsImplILj3EEvPiS0_jjj)
        /*0038*/ 	.word	0x00000020


	//----- nvinfo : EIATTR_FRAME_SIZE
	.align		4
.L_9:
        /*003c*/ 	.byte	0x04, 0x11
        /*003e*/ 	.short	(.L_11 - .L_10)
	.align		4
.L_10:
        /*0040*/ 	.word	index@(_Z24BalancedPermutationsImplILj3EEvPiS0_jjj)
        /*0044*/ 	.word	0x00000000


	//----- nvinfo : EIATTR_REGCOUNT
	.align		4
.L_11:
        /*0048*/ 	.byte	0x04, 0x2f
        /*004a*/ 	.short	(.L_13 - .L_12)
	.align		4
.L_12:
        /*004c*/ 	.word	index@(_Z24BalancedPermutationsImplILj4EEvPiS0_jjj)
        /*0050*/ 	.word	0x00000020


	//----- nvinfo : EIATTR_FRAME_SIZE
	.align		4
.L_13:
        /*0054*/ 	.byte	0x04, 0x11
        /*0056*/ 	.short	(.L_15 - .L_14)
	.align		4
.L_14:
        /*0058*/ 	.word	index@(_Z24BalancedPermutationsImplILj4EEvPiS0_jjj)
        /*005c*/ 	.word	0x00000000


	//----- nvinfo : EIATTR_MIN_STACK_SIZE
	.align		4
.L_15:
        /*0060*/ 	.byte	0x04, 0x12
        /*0062*/ 	.short	(.L_17 - .L_16)
	.align		4
.L_16:
        /*0064*/ 	.word	index@(_Z24BalancedPermutationsImplILj4EEvPiS0_jjj)
        /*0068*/ 	.word	0x00000000


	//----- nvinfo : EIATTR_MIN_STACK_SIZE
	.align		4
.L_17:
        /*006c*/ 	.byte	0x04, 0x12
        /*006e*/ 	.short	(.L_19 - .L_18)
	.align		4
.L_18:
        /*0070*/ 	.word	index@(_Z24BalancedPermutationsImplILj3EEvPiS0_jjj)
        /*0074*/ 	.word	0x00000000


	//----- nvinfo : EIATTR_MIN_STACK_SIZE
	.align		4
.L_19:
        /*0078*/ 	.byte	0x04, 0x12
        /*007a*/ 	.short	(.L_21 - .L_20)
	.align		4
.L_20:
        /*007c*/ 	.word	index@(_Z24BalancedPermutationsImplILj2EEvPiS0_jjj)
        /*0080*/ 	.word	0x00000000


	//----- nvinfo : EIATTR_MIN_STACK_SIZE
	.align		4
.L_21:
        /*0084*/ 	.byte	0x04, 0x12
        /*0086*/ 	.short	(.L_23 - .L_22)
	.align		4
.L_22:
        /*0088*/ 	.word	index@(_Z24BalancedPermutationsImplILj1EEvPiS0_jjj)
        /*008c*/ 	.word	0x00000000
.L_23:


//--------------------- .nv.compat                --------------------------
	.section	.nv.compat,"",@"SHT_CUDA_COMPAT_INFO"
	.align	4
        /*0000*/ 	.byte	0x02, 0x09, 0x00, 0x00, 0x02, 0x02, 0x01, 0x00, 0x02, 0x05, 0x05, 0x00, 0x03, 0x07, 0x01, 0x01
        /*0010*/ 	.byte	0x02, 0x03, 0x00, 0x00, 0x02, 0x06, 0x01, 0x00, 0x04, 0x0b, 0x08, 0x00, 0x09, 0x00, 0x00, 0x00
        /*0020*/ 	.byte	0x00, 0x00, 0x00, 0x00


//--------------------- .nv.info._Z24BalancedPermutationsImplILj4EEvPiS0_jjj --------------------------
	.section	.nv.info._Z24BalancedPermutationsImplILj4EEvPiS0_jjj,"",@"SHT_CUDA_INFO"
	.sectionflags	@""
	.align	4


	//----- nvinfo : EIATTR_CUDA_API_VERSION
	.align		4
        /*0000*/ 	.byte	0x04, 0x37
        /*0002*/ 	.short	(.L_25 - .L_24)
.L_24:
        /*0004*/ 	.word	0x00000082


	//----- nvinfo : EIATTR_KPARAM_INFO
	.align		4
.L_25:
        /*0008*/ 	.byte	0x04, 0x17
        /*000a*/ 	.short	(.L_27 - .L_26)
.L_26:
        /*000c*/ 	.word	0x00000000
        /*0010*/ 	.short	0x0004
        /*0012*/ 	.short	0x0018
        /*0014*/ 	.byte	0x00, 0xf0, 0x11, 0x00


	//----- nvinfo : EIATTR_KPARAM_INFO
	.align		4
.L_27:
        /*0018*/ 	.byte	0x04, 0x17
        /*001a*/ 	.short	(.L_29 - .L_28)
.L_28:
        /*001c*/ 	.word	0x00000000
        /*0020*/ 	.short	0x0003
        /*0022*/ 	.short	0x0014
        /*0024*/ 	.byte	0x00, 0xf0, 0x11, 0x00


	//----- nvinfo : EIATTR_KPARAM_INFO
	.align		4
.L_29:
        /*0028*/ 	.byte	0x04, 0x17
        /*002a*/ 	.short	(.L_31 - .L_30)
.L_30:
        /*002c*/ 	.word	0x00000000
        /*0030*/ 	.short	0x0002
        /*0032*/ 	.short	0x0010
        /*0034*/ 	.byte	0x00, 0xf0, 0x11, 0x00


	//----- nvinfo : EIATTR_KPARAM_INFO
	.align		4
.L_31:
        /*0038*/ 	.byte	0x04, 0x17
        /*003a*/ 	.short	(.L_33 - .L_32)
.L_32:
        /*003c*/ 	.word	0x00000000
        /*0040*/ 	.short	0x0001
        /*0042*/ 	.short	0x0008
        /*0044*/ 	.byte	0x00, 0xf5, 0x21, 0x00


	//----- nvinfo : EIATTR_KPARAM_INFO
	.align		4
.L_33:
        /*0048*/ 	.byte	0x04, 0x17
        /*004a*/ 	.short	(.L_35 - .L_34)
.L_34:
        /*004c*/ 	.word	0x00000000
        /*0050*/ 	.short	0x0000
        /*0052*/ 	.short	0x0000
        /*0054*/ 	.byte	0x00, 0xf5, 0x21, 0x00


	//----- nvinfo : EIATTR_SPARSE_MMA_MASK
	.align		4
.L_35:
        /*0058*/ 	.byte	0x03, 0x50
        /*005a*/ 	.short	0x0000


	//----- nvinfo : EIATTR_MAXREG_COUNT
	.align		4
        /*005c*/ 	.byte	0x03, 0x1b
        /*005e*/ 	.short	0x00ff


	//----- nvinfo : EIATTR_MERCURY_ISA_VERSION
	.align		4
        /*0060*/ 	.byte	0x03, 0x5f
        /*0062*/ 	.short	0x0101


	//----- nvinfo : EIATTR_COOP_GROUP_MASK_REGIDS
	.align		4
        /*0064*/ 	.byte	0x04, 0x29
        /*0066*/ 	.short	(.L_37 - .L_36)


	//   ....[0]....
.L_36:
        /*0068*/ 	.word	0xffffffff


	//   ....[1]....
        /*006c*/ 	.word	0x05000009


	//   ....[2]....
        /*0070*/ 	.word	0x05000009


	//   ....[3]....
        /*0074*/ 	.word	0x05000009


	//----- nvinfo : EIATTR_COOP_GROUP_INSTR_OFFSETS
	.align		4
.L_37:
        /*0078*/ 	.byte	0x04, 0x28
        /*007a*/ 	.short	(.L_39 - .L_38)


	//   ....[0]....
.L_38:
        /*007c*/ 	.word	0x000004f0


	//   ....[1]....
        /*0080*/ 	.word	0x00002880


	//   ....[2]....
        /*0084*/ 	.word	0x00002fc0


	//   ....[3]....
        /*0088*/ 	.word	0x00003030


	//----- nvinfo : EIATTR_VRC_CTA_INIT_COUNT
	.align		4
.L_39:
        /*008c*/ 	.byte	0x02, 0x4a
	.zero		1
	.zero		1


	//----- nvinfo : EIATTR_EXIT_INSTR_OFFSETS
	.align		4
        /*0090*/ 	.byte	0x04, 0x1c
        /*0092*/ 	.short	(.L_41 - .L_40)


	//   ....[0]....
.L_40:
        /*0094*/ 	.word	0x00000520


	//   ....[1]....
        /*0098*/ 	.word	0x00002900


	//----- nvinfo : EIATTR_CRS_STACK_SIZE
	.align		4
.L_41:
        /*009c*/ 	.byte	0x04, 0x1e
        /*009e*/ 	.short	(.L_43 - .L_42)
.L_42:
        /*00a0*/ 	.word	0x00000000


	//----- nvinfo : EIATTR_CBANK_PARAM_SIZE
	.align		4
.L_43:
        /*00a4*/ 	.byte	0x03, 0x19
        /*00a6*/ 	.short	0x001c


	//----- nvinfo : EIATTR_PARAM_CBANK
	.align		4
        /*00a8*/ 	.byte	0x04, 0x0a
        /*00aa*/ 	.short	(.L_45 - .L_44)
	.align		4
.L_44:
        /*00ac*/ 	.word	index@(.nv.constant0._Z24BalancedPermutationsImplILj4EEvPiS0_jjj)
        /*00b0*/ 	.short	0x0380
        /*00b2*/ 	.short	0x001c


	//----- nvinfo : EIATTR_SW_WAR
	.align		4
.L_45:
        /*00b4*/ 	.byte	0x04, 0x36
        /*00b6*/ 	.short	(.L_47 - .L_46)
.L_46:
        /*00b8*/ 	.word	0x00000008
.L_47:


//--------------------- .nv.info._Z24BalancedPermutationsImplILj3EEvPiS0_jjj --------------------------
	.section	.nv.info._Z24BalancedPermutationsImplILj3EEvPiS0_jjj,"",@"SHT_CUDA_INFO"
	.sectionflags	@""
	.align	4


	//----- nvinfo : EIATTR_CUDA_API_VERSION
	.align		4
        /*0000*/ 	.byte	0x04, 0x37
        /*0002*/ 	.short	(.L_49 - .L_48)
.L_48:
        /*0004*/ 	.word	0x00000082


	//----- nvinfo : EIATTR_KPARAM_INFO
	.align		4
.L_49:
        /*0008*/ 	.byte	0x04, 0x17
        /*000a*/ 	.short	(.L_51 - .L_50)
.L_50:
        /*000c*/ 	.word	0x00000000
        /*0010*/ 	.short	0x0004
        /*0012*/ 	.short	0x0018
        /*0014*/ 	.byte	0x00, 0xf0, 0x11, 0x00


	//----- nvinfo : EIATTR_KPARAM_INFO
	.align		4
.L_51:
        /*0018*/ 	.byte	0x04, 0x17
        /*001a*/ 	.short	(.L_53 - .L_52)
.L_52:
        /*001c*/ 	.word	0x00000000
        /*0020*/ 	.short	0x0003
        /*0022*/ 	.short	0x0014
        /*0024*/ 	.byte	0x00, 0xf0, 0x11, 0x00


	//----- nvinfo : EIATTR_KPARAM_INFO
	.align		4
.L_53:
        /*0028*/ 	.byte	0x04, 0x17
        /*002a*/ 	.short	(.L_55 - .L_54)
.L_54:
        /*002c*/ 	.word	0x00000000
        /*0030*/ 	.short	0x0002
        /*0032*/ 	.short	0x0010
        /*0034*/ 	.byte	0x00, 0xf0, 0x11, 0x00


	//----- nvinfo : EIATTR_KPARAM_INFO
	.align		4
.L_55:
        /*0038*/ 	.byte	0x04, 0x17
        /*003a*/ 	.short	(.L_57 - .L_56)
.L_56:
        /*003c*/ 	.word	0x00000000
        /*0040*/ 	.short	0x0001
        /*0042*/ 	.short	0x0008
        /*0044*/ 	.byte	0x00, 0xf5, 0x21, 0x00


	//----- nvinfo : EIATTR_KPARAM_INFO
	.align		4
.L_57:
        /*0048*/ 	.byte	0x04, 0x17
        /*004a*/ 	.short	(.L_59 - .L_58)
.L_58:
        /*004c*/ 	.word	0x00000000
        /*0050*/ 	.short	0x0000
        /*0052*/ 	.short	0x0000
        /*0054*/ 	.byte	0x00, 0xf5, 0x21, 0x00


	//----- nvinfo : EIATTR_SPARSE_MMA_MASK
	.align		4
.L_59:
        /*0058*/ 	.byte	0x03, 0x50
        /*005a*/ 	.short	0x0000


	//----- nvinfo : EIATTR_MAXREG_COUNT
	.align		4
        /*005c*/ 	.byte	0x03, 0x1b
        /*005e*/ 	.short	0x00ff


	//----- nvinfo : EIATTR_MERCURY_ISA_VERSION
	.align		4
        /*0060*/ 	.byte	0x03, 0x5f
        /*0062*/ 	.short	0x0101


	//----- nvinfo : EIATTR_COOP_GROUP_MASK_REGIDS
	.align		4
        /*0064*/ 	.byte	0x04, 0x29
        /*0066*/ 	.short	(.L_61 - .L_60)


	//   ....[0]....
.L_60:
        /*0068*/ 	.word	0xffffffff


	//   ....[1]....
        /*006c*/ 	.word	0x05000009


	//   ....[2]....
        /*0070*/ 	.word	0x05000009


	//   ....[3]....
        /*0074*/ 	.word	0x05000009


	//----- nvinfo : EIATTR_COOP_GROUP_INSTR_OFFSETS
	.align		4
.L_61:
        /*0078*/ 	.byte	0x04, 0x28
        /*007a*/ 	.short	(.L_63 - .L_62)


	//   ....[0]....
.L_62:
        /*007c*/ 	.word	0x000004f0


	//   ....[1]....
        /*0080*/ 	.word	0x000025f0


	//   ....[2]....
        /*0084*/ 	.word	0x00002d10


	//   ....[3]....
        /*0088*/ 	.word	0x00002d80


	//----- nvinfo : EIATTR_VRC_CTA_INIT_COUNT
	.align		4
.L_63:
        /*008c*/ 	.byte	0x02, 0x4a
	.zero		1
	.zero		1


	//----- nvinfo : EIATTR_EXIT_INSTR_OFFSETS
	.align		4
        /*0090*/ 	.byte	0x04, 0x1c
        /*0092*/ 	.short	(.L_65 - .L_64)


	//   ....[0]....
.L_64:
        /*0094*/ 	.word	0x00000520


	//   ....[1]....
        /*0098*/ 	.word	0x00002670


	//----- nvinfo : EIATTR_CRS_STACK_SIZE
	.align		4
.L_65:
        /*009c*/ 	.byte	0x04, 0x1e
        /*009e*/ 	.short	(.L_67 - .L_66)
.L_66:
        /*00a0*/ 	.word	0x00000000


	//----- nvinfo : EIATTR_CBANK_PARAM_SIZE
	.align		4
.L_67:
        /*00a4*/ 	.byte	0x03, 0x19
        /*00a6*/ 	.short	0x001c


	//----- nvinfo : EIATTR_PARAM_CBANK
	.align		4
        /*00a8*/ 	.byte	0x04, 0x0a
        /*00aa*/ 	.short	(.L_69 - .L_68)
	.align		4
.L_68:
        /*00ac*/ 	.word	index@(.nv.constant0._Z24BalancedPermutationsImplILj3EEvPiS0_jjj)
        /*00b0*/ 	.short	0x0380
        /*00b2*/ 	.short	0x001c


	//----- nvinfo : EIATTR_SW_WAR
	.align		4
.L_69:
        /*00b4*/ 	.byte	0x04, 0x36
        /*00b6*/ 	.short	(.L_71 - .L_70)
.L_70:
        /*00b8*/ 	.word	0x00000008
.L_71:


//--------------------- .nv.info._Z24BalancedPermutationsImplILj2EEvPiS0_jjj --------------------------
	.section	.nv.info._Z24BalancedPermutationsImplILj2EEvPiS0_jjj,"",@"SHT_CUDA_INFO"
	.sectionflags	@""
	.align	4


	//----- nvinfo : EIATTR_CUDA_API_VERSION
	.align		4
        /*0000*/ 	.byte	0x04, 0x37
        /*0002*/ 	.short	(.L_73 - .L_72)
.L_72:
        /*0004*/ 	.word	0x00000082


	//----- nvinfo : EIATTR_KPARAM_INFO
	.align		4
.L_73:
        /*0008*/ 	.byte	0x04, 0x17
        /*000a*/ 	.short	(.L_75 - .L_74)
.L_74:
        /*000c*/ 	.word	0x00000000
        /*0010*/ 	.short	0x0004
        /*0012*/ 	.short	0x0018
        /*0014*/ 	.byte	0x00, 0xf0, 0x11, 0x00


	//----- nvinfo : EIATTR_KPARAM_INFO
	.align		4
.L_75:
        /*0018*/ 	.byte	0x04, 0x17
        /*001a*/ 	.short	(.L_77 - .L_76)
.L_76:
        /*001c*/ 	.word	0x00000000
        /*0020*/ 	.short	0x0003
        /*0022*/ 	.short	0x0014
        /*0024*/ 	.byte	0x00, 0xf0, 0x11, 0x00


	//----- nvinfo : EIATTR_KPARAM_INFO
	.align		4
.L_77:
        /*0028*/ 	.byte	0x04, 0x17
        /*002a*/ 	.short	(.L_79 - .L_78)
.L_78:
        /*002c*/ 	.word	0x00000000
        /*0030*/ 	.short	0x0002
        /*0032*/ 	.short	0x0010
        /*0034*/ 	.byte	0x00, 0xf0, 0x11, 0x00


	//----- nvinfo : EIATTR_KPARAM_INFO
	.align		4
.L_79:
        /*0038*/ 	.byte	0x04, 0x17
        /*003a*/ 	.short	(.L_81 - .L_80)
.L_80:
        /*003c*/ 	.word	0x00000000
        /*0040*/ 	.short	0x0001
        /*0042*/ 	.short	0x0008
        /*0044*/ 	.byte	0x00, 0xf5, 0x21, 0x00


	//----- nvinfo : EIATTR_KPARAM_INFO
	.align		4
.L_81:
        /*0048*/ 	.byte	0x04, 0x17
        /*004a*/ 	.short	(.L_83 - .L_82)
.L_82:
        /*004c*/ 	.word	0x00000000
        /*0050*/ 	.short	0x0000
        /*0052*/ 	.short	0x0000
        /*0054*/ 	.byte	0x00, 0xf5, 0x21, 0x00


	//----- nvinfo : EIATTR_SPARSE_MMA_MASK
	.align		4
.L_83:
        /*0058*/ 	.byte	0x03, 0x50
        /*005a*/ 	.short	0x0000


	//----- nvinfo : EIATTR_MAXREG_COUNT
	.align		4
        /*005c*/ 	.byte	0x03, 0x1b
        /*005e*/ 	.short	0x00ff


	//----- nvinfo : EIATTR_MERCURY_ISA_VERSION
	.align		4
        /*0060*/ 	.byte	0x03, 0x5f
        /*0062*/ 	.short	0x0101


	//----- nvinfo : EIATTR_COOP_GROUP_MASK_REGIDS
	.align		4
        /*0064*/ 	.byte	0x04, 0x29
        /*0066*/ 	.short	(.L_85 - .L_84)


	//   ....[0]....
.L_84:
        /*0068*/ 	.word	0xffffffff


	//   ....[1]....
        /*006c*/ 	.word	0x05000009


	//   ....[2]....
        /*0070*/ 	.word	0x05000009


	//   ....[3]....
        /*0074*/ 	.word	0x05000009


	//----- nvinfo : EIATTR_COOP_GROUP_INSTR_OFFSETS
	.align		4
.L_85:
        /*0078*/ 	.byte	0x04, 0x28
        /*007a*/ 	.short	(.L_87 - .L_86)


	//   ....[0]....
.L_86:
        /*007c*/ 	.word	0x00000500


	//   ....[1]....
        /*0080*/ 	.word	0x000023c0


	//   ....[2]....
        /*0084*/ 	.word	0x00002ab0


	//   ....[3]....
        /*0088*/ 	.word	0x00002b20


	//----- nvinfo : EIATTR_VRC_CTA_INIT_COUNT
	.align		4
.L_87:
        /*008c*/ 	.byte	0x02, 0x4a
	.zero		1
	.zero		1


	//----- nvinfo : EIATTR_EXIT_INSTR_OFFSETS
	.align		4
        /*0090*/ 	.byte	0x04, 0x1c
        /*0092*/ 	.short	(.L_89 - .L_88)


	//   ....[0]....
.L_88:
        /*0094*/ 	.word	0x00000530


	//   ....[1]....
        /*0098*/ 	.word	0x00002420


	//----- nvinfo : EIATTR_CRS_STACK_SIZE
	.align		4
.L_89:
        /*009c*/ 	.byte	0x04, 0x1e
        /*009e*/ 	.short	(.L_91 - .L_90)
.L_90:
        /*00a0*/ 	.word	0x00000000


	//----- nvinfo : EIATTR_CBANK_PARAM_SIZE
	.align		4
.L_91:
        /*00a4*/ 	.byte	0x03, 0x19
        /*00a6*/ 	.short	0x001c


	//----- nvinfo : EIATTR_PARAM_CBANK
	.align		4
        /*00a8*/ 	.byte	0x04, 0x0a
        /*00aa*/ 	.short	(.L_93 - .L_92)
	.align		4
.L_92:
        /*00ac*/ 	.word	index@(.nv.constant0._Z24BalancedPermutationsImplILj2EEvPiS0_jjj)
        /*00b0*/ 	.short	0x0380
        /*00b2*/ 	.short	0x001c


	//----- nvinfo : EIATTR_SW_WAR
	.align		4
.L_93:
        /*00b4*/ 	.byte	0x04, 0x36
        /*00b6*/ 	.short	(.L_95 - .L_94)
.L_94:
        /*00b8*/ 	.word	0x00000008
.L_95:


//--------------------- .nv.info._Z24BalancedPermutationsImplILj1EEvPiS0_jjj --------------------------
	.section	.nv.info._Z24BalancedPermutationsImplILj1EEvPiS0_jjj,"",@"SHT_CUDA_INFO"
	.sectionflags	@""
	.align	4


	//----- nvinfo : EIATTR_CUDA_API_VERSION
	.align		4
        /*0000*/ 	.byte	0x04, 0x37
        /*0002*/ 	.short	(.L_97 - .L_96)
.L_96:
        /*0004*/ 	.word	0x00000082


	//----- nvinfo : EIATTR_KPARAM_INFO
	.align		4
.L_97:
        /*0008*/ 	.byte	0x04, 0x17
        /*000a*/ 	.short	(.L_99 - .L_98)
.L_98:
        /*000c*/ 	.word	0x00000000
        /*0010*/ 	.short	0x0004
        /*0012*/ 	.short	0x0018
        /*0014*/ 	.byte	0x00, 0xf0, 0x11, 0x00


	//----- nvinfo : EIATTR_KPARAM_INFO
	.align		4
.L_99:
        /*0018*/ 	.byte	0x04, 0x17
        /*001a*/ 	.short	(.L_101 - .L_100)
.L_100:
        /*001c*/ 	.word	0x00000000
        /*0020*/ 	.short	0x0003
        /*0022*/ 	.short	0x0014
        /*0024*/ 	.byte	0x00, 0xf0, 0x11, 0x00


	//----- nvinfo : EIATTR_KPARAM_INFO
	.align		4
.L_101:
        /*0028*/ 	.byte	0x04, 0x17
        /*002a*/ 	.short	(.L_103 - .L_102)
.L_102:
        /*002c*/ 	.word	0x00000000
        /*0030*/ 	.short	0x0002
        /*0032*/ 	.short	0x0010
        /*0034*/ 	.byte	0x00, 0xf0, 0x11, 0x00


	//----- nvinfo : EIATTR_KPARAM_INFO
	.align		4
.L_103:
        /*0038*/ 	.byte	0x04, 0x17
        /*003a*/ 	.short	(.L_105 - .L_104)
.L_104:
        /*003c*/ 	.word	0x00000000
        /*0040*/ 	.short	0x0001
        /*0042*/ 	.short	0x0008
        /*0044*/ 	.byte	0x00, 0xf5, 0x21, 0x00


	//----- nvinfo : EIATTR_KPARAM_INFO
	.align		4
.L_105:
        /*0048*/ 	.byte	0x04, 0x17
        /*004a*/ 	.short	(.L_107 - .L_106)
.L_106:
        /*004c*/ 	.word	0x00000000
        /*0050*/ 	.short	0x0000
        /*0052*/ 	.short	0x0000
        /*0054*/ 	.byte	0x00, 0xf5, 0x21, 0x00


	//----- nvinfo : EIATTR_SPARSE_MMA_MASK
	.align		4
.L_107:
        /*0058*/ 	.byte	0x03, 0x50
        /*005a*/ 	.short	0x0000


	//----- nvinfo : EIATTR_MAXREG_COUNT
	.align		4
        /*005c*/ 	.byte	0x03, 0x1b
        /*005e*/ 	.short	0x00ff


	//----- nvinfo : EIATTR_MERCURY_ISA_VERSION
	.align		4
        /*0060*/ 	.byte	0x03, 0x5f
        /*0062*/ 	.short	0x0101


	//----- nvinfo : EIATTR_COOP_GROUP_MASK_REGIDS
	.align		4
        /*0064*/ 	.byte	0x04, 0x29
        /*0066*/ 	.short	(.L_109 - .L_108)


	//   ....[0]....
.L_108:
        /*0068*/ 	.word	0xffffffff


	//   ....[1]....
        /*006c*/ 	.word	0x05000009


	//   ....[2]....
        /*0070*/ 	.word	0x05000009


	//   ....[3]....
        /*0074*/ 	.word	0x05000009


	//----- nvinfo : EIATTR_COOP_GROUP_INSTR_OFFSETS
	.align		4
.L_109:
        /*0078*/ 	.byte	0x04, 0x28
        /*007a*/ 	.short	(.L_111 - .L_110)


	//   ....[0]....
.L_110:
        /*007c*/ 	.word	0x00000500


	//   ....[1]....
        /*0080*/ 	.word	0x00002230


	//   ....[2]....
        /*0084*/ 	.word	0x00002920


	//   ....[3]....
        /*0088*/ 	.word	0x00002990


	//----- nvinfo : EIATTR_VRC_CTA_INIT_COUNT
	.align		4
.L_111:
        /*008c*/ 	.byte	0x02, 0x4a
	.zero		1
	.zero		1


	//----- nvinfo : EIATTR_EXIT_INSTR_OFFSETS
	.align		4
        /*0090*/ 	.byte	0x04, 0x1c
        /*0092*/ 	.short	(.L_113 - .L_112)


	//   ....[0]....
.L_112:
        /*0094*/ 	.word	0x00000530


	//   ....[1]....
        /*0098*/ 	.word	0x00002290


	//----- nvinfo : EIATTR_CRS_STACK_SIZE
	.align		4
.L_113:
        /*009c*/ 	.byte	0x04, 0x1e
        /*009e*/ 	.short	(.L_115 - .L_114)
.L_114:
        /*00a0*/ 	.word	0x00000000


	//----- nvinfo : EIATTR_CBANK_PARAM_SIZE
	.align		4
.L_115:
        /*00a4*/ 	.byte	0x03, 0x19
        /*00a6*/ 	.short	0x001c


	//----- nvinfo : EIATTR_PARAM_CBANK
	.align		4
        /*00a8*/ 	.byte	0x04, 0x0a
        /*00aa*/ 	.short	(.L_117 - .L_116)
	.align		4
.L_116:
        /*00ac*/ 	.word	index@(.nv.constant0._Z24BalancedPermutationsImplILj1EEvPiS0_jjj)
        /*00b0*/ 	.short	0x0380
        /*00b2*/ 	.short	0x001c


	//----- nvinfo : EIATTR_SW_WAR
	.align		4
.L_117:
        /*00b4*/ 	.byte	0x04, 0x36
        /*00b6*/ 	.short	(.L_119 - .L_118)
.L_118:
        /*00b8*/ 	.word	0x00000008
.L_119:


//--------------------- .nv.callgraph             --------------------------
	.section	.nv.callgraph,"",@"SHT_CUDA_CALLGRAPH"
	.align	4
	.sectionentsize	8
	.align		4
        /*0000*/ 	.word	0x00000000
	.align		4
        /*0004*/ 	.word	0xffffffff
	.align		4
        /*0008*/ 	.word	0x00000000
	.align		4
        /*000c*/ 	.word	0xfffffffe
	.align		4
        /*0010*/ 	.word	0x00000000
	.align		4
        /*0014*/ 	.word	0xfffffffd
	.align		4
        /*0018*/ 	.word	0x00000000
	.align		4
        /*001c*/ 	.word	0xfffffffc


//--------------------- .text._Z24BalancedPermutationsImplILj4EEvPiS0_jjj --------------------------
	.section	.text._Z24BalancedPermutationsImplILj4EEvPiS0_jjj,"ax",@progbits
	.align	128
        .global         _Z24BalancedPermutationsImplILj4EEvPiS0_jjj
        .type           _Z24BalancedPermutationsImplILj4EEvPiS0_jjj,@function
        .size           _Z24BalancedPermutationsImplILj4EEvPiS0_jjj,(.L_x_156 - _Z24BalancedPermutationsImplILj4EEvPiS0_jjj)
        .other          _Z24BalancedPermutationsImplILj4EEvPiS0_jjj,@"STO_CUDA_ENTRY STV_DEFAULT"
_Z24BalancedPermutationsImplILj4EEvPiS0_jjj:
.text._Z24BalancedPermutationsImplILj4EEvPiS0_jjj:
[----:B------:R-:W-:Y:S01]  /*0000*/  LDC R1, c[0x0][0x37c] ;  /* 0x0000df00ff017b82 */ /* 0x000fe20000000800 */
[----:B------:R-:W0:Y:S07]  /*0010*/  S2R R5, SR_TID.X ;  /* 0x0000000000057919 */ /* 0x000e2e0000002100 */
[----:B------:R-:W0:Y:S01]  /*0020*/  S2UR UR14, SR_CTAID.X ;  /* 0x00000000000e79c3 */ /* 0x000e220000002500 */
[----:B------:R-:W1:Y:S01]  /*0030*/  LDCU.64 UR12, c[0x0][0x390] ;  /* 0x00007200ff0c77ac */ /* 0x000e620008000a00 */
[----:B------:R-:W-:Y:S01]  /*0040*/  IMAD.MOV.U32 R6, RZ, RZ, RZ ;  /* 0x000000ffff067224 */ /* 0x000fe200078e00ff */
[----:B------:R-:W-:-:S05]  /*0050*/  UMOV UR5, 0x400 ;  /* 0x0000040000057882 */ /* 0x000fca0000000000 */
[----:B------:R-:W0:Y:S01]  /*0060*/  LDC R2, c[0x0][0x360] ;  /* 0x0000d800ff027b82 */ /* 0x000e220000000800 */
[----:B------:R-:W2:Y:S07]  /*0070*/  LDCU UR18, c[0x0][0x370] ;  /* 0x00006e00ff1277ac */ /* 0x000eae0008000800 */
[----:B------:R-:W3:Y:S01]  /*0080*/  S2UR UR15, SR_CgaCtaId ;  /* 0x00000000000f79c3 */ /* 0x000ee20000008800 */
[----:B-1----:R-:W-:Y:S02]  /*0090*/  USHF.R.U32.HI UR4, URZ, 0x1, UR13 ;  /* 0x00000001ff047899 */ /* 0x002fe4000801160d */
[----:B------:R-:W-:-:S02]  /*00a0*/  UIADD3 UR20, UPT, UPT, UR13, -0x1, URZ ;  /* 0xffffffff0d147890 */ /* 0x000fc4000fffe0ff */
[----:B------:R-:W-:Y:S02]  /*00b0*/  UIADD3 UR17, UPT, UPT, UR13, -0x2, URZ ;  /* 0xfffffffe0d117890 */ /* 0x000fe4000fffe0ff */
[----:B------:R-:W-:Y:S02]  /*00c0*/  UIADD3 UR11, UPT, UPT, UR13, 0x3, URZ ;  /* 0x000000030d0b7890 */ /* 0x000fe4000fffe0ff */
[----:B------:R-:W-:Y:S02]  /*00d0*/  UIADD3 UR13, UPT, UPT, UR13, 0x7, URZ ;  /* 0x000000070d0d7890 */ /* 0x000fe4000fffe0ff */
[----:B------:R-:W-:Y:S02]  /*00e0*/  UIADD3 UR6, UPT, UPT, UR4, 0x6, URZ ;  /* 0x0000000604067890 */ /* 0x000fe4000fffe0ff */
[----:B------:R-:W-:Y:S01]  /*00f0*/  UIADD3 UR7, UPT, UPT, UR4, 0x5, URZ ;  /* 0x0000000504077890 */ /* 0x000fe2000fffe0ff */
[----:B0-----:R-:W-:Y:S01]  /*0100*/  IMAD R0, R2, UR14, R5 ;  /* 0x0000000e02007c24 */ /* 0x001fe2000f8e0205 */
[----:B------:R-:W-:-:S02]  /*0110*/  UIADD3 UR8, UPT, UPT, UR4, 0x4, URZ ;  /* 0x0000000404087890 */ /* 0x000fc4000fffe0ff */
[----:B------:R-:W-:Y:S01]  /*0120*/  UIADD3 UR9, UPT, UPT, UR4, 0x3, URZ ;  /* 0x0000000304097890 */ /* 0x000fe2000fffe0ff */
[--C-:B--2---:R-:W-:Y:S01]  /*0130*/  IMAD R2, R2, UR18, R0.reuse ;  /* 0x0000001202027c24 */ /* 0x104fe2000f8e0200 */
[----:B------:R-:W-:Y:S01]  /*0140*/  SHF.R.U32.HI R3, RZ, 0x10, R0 ;  /* 0x00000010ff037819 */ /* 0x000fe20000011600 */
[----:B------:R-:W-:Y:S02]  /*0150*/  UIADD3 UR10, UPT, UPT, UR4, 0x2, URZ ;  /* 0x00000002040a7890 */ /* 0x000fe4000fffe0ff */
[----:B---3--:R-:W-:Y:S01]  /*0160*/  ULEA UR15, UR15, UR5, 0x18 ;  /* 0x000000050f0f7291 */ /* 0x008fe2000f8ec0ff */
[----:B------:R-:W-:Y:S01]  /*0170*/  SHF.R.U32.HI R7, RZ, 0x10, R2 ;  /* 0x00000010ff077819 */ /* 0x000fe20000011602 */
[----:B------:R-:W-:Y:S01]  /*0180*/  UIADD3 UR5, UPT, UPT, UR4, 0x7, URZ ;  /* 0x0000000704057890 */ /* 0x000fe2000fffe0ff */
[----:B------:R-:W-:Y:S01]  /*0190*/  LOP3.LUT R3, R0, 0x3d, R3, 0x96, !PT ;  /* 0x0000003d00037812 */ /* 0x000fe200078e9603 */
[----:B------:R-:W-:Y:S01]  /*01a0*/  UIMAD UR28, UR4, UR12, UR15 ;  /* 0x0000000c041c72a4 */ /* 0x000fe2000f8e020f */
[----:B------:R-:W-:Y:S01]  /*01b0*/  LOP3.LUT R7, R2, 0x3d, R7, 0x96, !PT ;  /* 0x0000003d02077812 */ /* 0x000fe200078e9607 */
[----:B------:R-:W-:-:S02]  /*01c0*/  UIMAD UR16, UR4, UR12, UR12 ;  /* 0x0000000c041072a4 */ /* 0x000fc4000f8e020c */
[----:B------:R-:W-:Y:S01]  /*01d0*/  IMAD R3, R3, 0x9, RZ ;  /* 0x0000000903037824 */ /* 0x000fe200078e02ff */
[----:B------:R-:W-:Y:S01]  /*01e0*/  UIADD3 UR29, UPT, UPT, UR4, -0x1, URZ ;  /* 0xffffffff041d7890 */ /* 0x000fe2000fffe0ff */
[----:B------:R-:W-:Y:S01]  /*01f0*/  IMAD R7, R7, 0x9, RZ ;  /* 0x0000000907077824 */ /* 0x000fe200078e02ff */
[----:B------:R-:W-:Y:S02]  /*0200*/  ULOP3.LUT UR4, UR4, 0x7, URZ, 0xc0, !UPT ;  /* 0x0000000704047892 */ /* 0x000fe4000f8ec0ff */
[----:B------:R-:W-:Y:S01]  /*0210*/  SHF.R.U32.HI R0, RZ, 0x4, R3 ;  /* 0x00000004ff007819 */ /* 0x000fe20000011603 */
[----:B------:R-:W-:Y:S01]  /*0220*/  ULOP3.LUT UR13, UR13, 0x7, URZ, 0xc0, !UPT ;  /* 0x000000070d0d7892 */ /* 0x000fe2000f8ec0ff */
[----:B------:R-:W-:Y:S01]  /*0230*/  SHF.R.U32.HI R2, RZ, 0x4, R7 ;  /* 0x00000004ff027819 */ /* 0x000fe20000011607 */
[----:B------:R-:W-:Y:S01]  /*0240*/  UIADD3 UR27, UPT, UPT, UR15, UR12, URZ ;  /* 0x0000000c0f1b7290 */ /* 0x000fe2000fffe0ff */
[----:B------:R-:W-:Y:S01]  /*0250*/  LOP3.LUT R0, R0, R3, RZ, 0x3c, !PT ;  /* 0x0000000300007212 */ /* 0x000fe200078e3cff */
[----:B------:R-:W-:Y:S01]  /*0260*/  ULEA UR26, UR12, UR15, 0x1 ;  /* 0x0000000f0c1a7291 */ /* 0x000fe2000f8e08ff */
[----:B------:R-:W-:Y:S01]  /*0270*/  LOP3.LUT R2, R2, R7, RZ, 0x3c, !PT ;  /* 0x0000000702027212 */ /* 0x000fe200078e3cff */
[----:B------:R-:W-:-:S02]  /*0280*/  UIMAD UR25, UR12, 0x3, UR15 ;  /* 0x000000030c1978a4 */ /* 0x000fc4000f8e020f */
[----:B------:R-:W-:Y:S01]  /*0290*/  IMAD R0, R0, 0x27d4eb2d, RZ ;  /* 0x27d4eb2d00007824 */ /* 0x000fe200078e02ff */
[----:B------:R-:W-:Y:S01]  /*02a0*/  ULEA UR24, UR12, UR15, 0x2 ;  /* 0x0000000f0c187291 */ /* 0x000fe2000f8e10ff */
[----:B------:R-:W-:Y:S01]  /*02b0*/  IMAD R2, R2, 0x27d4eb2d, RZ ;  /* 0x27d4eb2d02027824 */ /* 0x000fe200078e02ff */
[----:B------:R-:W-:Y:S02]  /*02c0*/  UIMAD UR23, UR12, 0x5, UR15 ;  /* 0x000000050c1778a4 */ /* 0x000fe4000f8e020f */
[----:B------:R-:W-:Y:S01]  /*02d0*/  SHF.R.U32.HI R3, RZ, 0xf, R0 ;  /* 0x0000000fff037819 */ /* 0x000fe20000011600 */
[----:B------:R-:W-:Y:S01]  /*02e0*/  UIMAD UR22, UR12, 0x6, UR15 ;  /* 0x000000060c1678a4 */ /* 0x000fe2000f8e020f */
[----:B------:R-:W-:Y:S01]  /*02f0*/  SHF.R.U32.HI R7, RZ, 0xf, R2 ;  /* 0x0000000fff077819 */ /* 0x000fe20000011602 */
[----:B------:R-:W-:Y:S01]  /*0300*/  UIMAD UR21, UR12, 0x7, UR15 ;  /* 0x000000070c1578a4 */ /* 0x000fe2000f8e020f */
[----:B------:R-:W-:Y:S01]  /*0310*/  LOP3.LUT R4, R3, R0, RZ, 0x3c, !PT ;  /* 0x0000000003047212 */ /* 0x000fe200078e3cff */
[----:B------:R-:W-:Y:S01]  /*0320*/  UIMAD UR5, UR5, UR12, UR15 ;  /* 0x0000000c050572a4 */ /* 0x000fe2000f8e020f */
[----:B------:R-:W-:Y:S01]  /*0330*/  LOP3.LUT R7, R7, R2, RZ, 0x3c, !PT ;  /* 0x0000000207077212 */ /* 0x000fe200078e3cff */
[----:B------:R-:W-:Y:S01]  /*0340*/  UIMAD UR6, UR6, UR12, UR15 ;  /* 0x0000000c060672a4 */ /* 0x000fe2000f8e020f */
[----:B------:R-:W-:Y:S01]  /*0350*/  IMAD.MOV.U32 R3, RZ, RZ, RZ ;  /* 0x000000ffff037224 */ /* 0x000fe200078e00ff */
[----:B------:R-:W-:-:S02]  /*0360*/  UIMAD UR7, UR7, UR12, UR15 ;  /* 0x0000000c070772a4 */ /* 0x000fc4000f8e020f */
[----:B------:R-:W-:Y:S02]  /*0370*/  UIMAD UR8, UR8, UR12, UR15 ;  /* 0x0000000c080872a4 */ /* 0x000fe4000f8e020f */
[----:B------:R-:W-:Y:S02]  /*0380*/  UIMAD UR9, UR9, UR12, UR15 ;  /* 0x0000000c090972a4 */ /* 0x000fe4000f8e020f */
[----:B------:R-:W-:Y:S02]  /*0390*/  UIMAD UR10, UR10, UR12, UR15 ;  /* 0x0000000c0a0a72a4 */ /* 0x000fe4000f8e020f */
[----:B------:R-:W-:Y:S02]  /*03a0*/  ULOP3.LUT UR12, UR11, 0x3, URZ, 0xc0, !UPT ;  /* 0x000000030b0c7892 */ /* 0x000fe4000f8ec0ff */
[----:B------:R-:W-:Y:S02]  /*03b0*/  UIADD3 UR4, UPT, UPT, UR4, -0x1, URZ ;  /* 0xffffffff04047890 */ /* 0x000fe4000fffe0ff */
[----:B------:R-:W-:Y:S01]  /*03c0*/  UIADD3 UR14, UPT, UPT, UR13, -0x1, URZ ;  /* 0xffffffff0d0e7890 */ /* 0x000fe2000fffe0ff */
[----:B------:R-:W0:Y:S01]  /*03d0*/  LDCU.64 UR18, c[0x0][0x358] ;  /* 0x00006b00ff1277ac */ /* 0x000e220008000a00 */
[----:B------:R-:W-:-:S02]  /*03e0*/  ULOP3.LUT UR11, UR11, 0x1, URZ, 0xc0, !UPT ;  /* 0x000000010b0b7892 */ /* 0x000fc4000f8ec0ff */
[----:B------:R-:W-:Y:S02]  /*03f0*/  UIADD3 UR12, UPT, UPT, UR12, -0x1, URZ ;  /* 0xffffffff0c0c7890 */ /* 0x000fe4000fffe0ff */
[----:B------:R-:W-:Y:S02]  /*0400*/  UIADD3 UR13, UPT, UPT, UR15, UR16, URZ ;  /* 0x000000100f0d7290 */ /* 0x000fe4000fffe0ff */
[----:B------:R-:W-:Y:S02]  /*0410*/  UISETP.GE.U32.AND UP0, UPT, UR29, 0x7, UPT ;  /* 0x000000071d00788c */ /* 0x000fe4000bf06070 */
[----:B------:R-:W-:Y:S02]  /*0420*/  UISETP.GE.U32.AND UP1, UPT, UR4, 0x3, UPT ;  /* 0x000000030400788c */ /* 0x000fe4000bf26070 */
[----:B------:R-:W-:-:S11]  /*0430*/  UISETP.GE.U32.AND UP2, UPT, UR14, 0x3, UPT ;  /* 0x000000030e00788c */ /* 0x000fd6000bf46070 */
.L_x_37:
[----:B-1----:R-:W1:Y:S01]  /*0440*/  S2R R0, SR_LANEID ;  /* 0x0000000000007919 */ /* 0x002e620000000000 */
[----:B------:R-:W-:Y:S05]  /*0450*/  YIELD ;  /* 0x0000000000007946 */ /* 0x000fea0003800000 */
[----:B------:R-:W-:Y:S01]  /*0460*/  BSSY.RECONVERGENT B0, `(.L_x_0) ;  /* 0x0000006000007945 */ /* 0x000fe20003800200 */
[----:B0-2-4-:R-:W-:Y:S01]  /*0470*/  IMAD.MOV.U32 R8, RZ, RZ, RZ ;  /* 0x000000ffff087224 */ /* 0x015fe200078e00ff */
[----:B-1----:R-:W-:-:S13]  /*0480*/  ISETP.NE.AND P0, PT, R0, RZ, PT ;  /* 0x000000ff0000720c */ /* 0x002fda0003f05270 */
[----:B---3--:R-:W-:Y:S05]  /*0490*/  @P0 BRA `(.L_x_1) ;  /* 0x0000000000080947 */ /* 0x008fea0003800000 */
[----:B------:R-:W0:Y:S02]  /*04a0*/  LDC.64 R8, c[0x0][0x388] ;  /* 0x0000e200ff087b82 */ /* 0x000e240000000a00 */
[----:B0-----:R1:W5:Y:S02]  /*04b0*/  LDG.E R8, desc[UR18][R8.64] ;  /* 0x0000001208087981 */ /* 0x001364000c1e1900 */
.L_x_1:
[----:B0-----:R-:W-:Y:S05]  /*04c0*/  BSYNC.RECONVERGENT B0 ;  /* 0x0000000000007941 */ /* 0x001fea0003800200 */
.L_x_0:
[----:B------:R-:W-:-:S03]  /*04d0*/  UMOV UR4, 0xffffffff ;  /* 0xffffffff00047882 */ /* 0x000fc60000000000 */
[----:B------:R-:W-:Y:S05]  /*04e0*/  BRA.DIV UR4, `(.L_x_2) ;  /* 0x0000002a049c7947 */ /* 0x000fea000b800000 */
[----:B-----5:R0:W2:Y:S02]  /*04f0*/  SHFL.IDX PT, R0, R8, RZ, 0x1f ;  /* 0x00001fff08007589 */ /* 0x0200a400000e0000 */
.L_x_40:
[----:B------:R-:W2:Y:S02]  /*0500*/  LDCU UR4, c[0x0][0x398] ;  /* 0x00007300ff0477ac */ /* 0x000ea40008000800 */
[----:B--2---:R-:W-:-:S13]  /*0510*/  ISETP.GE.U32.AND P0, PT, R0, UR4, PT ;  /* 0x0000000400007c0c */ /* 0x004fda000bf06070 */
[----:B------:R-:W-:Y:S05]  /*0520*/  @P0 EXIT ;  /* 0x000000000000094d */ /* 0x000fea0003800000 */
[----:B------:R-:W2:Y:S02]  /*0530*/  LDCU UR4, c[0x0][0x394] ;  /* 0x00007280ff0477ac */ /* 0x000ea40008000800 */
[----:B--2---:R-:W-:-:S05]  /*0540*/  IMAD.U32 R2, RZ, RZ, UR4 ;  /* 0x00000004ff027e24 */ /* 0x004fca000f8e00ff */
[----:B------:R-:W-:-:S13]  /*0550*/  ISETP.GE.U32.AND P1, PT, R2, 0x2, PT ;  /* 0x000000020200780c */ /* 0x000fda0003f26070 */
[----:B------:R-:W-:Y:S05]  /*0560*/  @!P1 BRA `(.L_x_3) ;  /* 0x0000000400fc9947 */ /* 0x000fea0003800000 */
[----:B0-----:R-:W0:Y:S01]  /*0570*/  LDC R8, c[0x0][0x394] ;  /* 0x0000e500ff087b82 */ /* 0x001e220000000800 */
[----:B------:R-:W-:Y:S02]  /*0580*/  IMAD.MOV.U32 R11, RZ, RZ, RZ ;  /* 0x000000ffff0b7224 */ /* 0x000fe400078e00ff */
[----:B-1----:R-:W-:Y:S01]  /*0590*/  IMAD.MOV.U32 R9, RZ, RZ, R5 ;  /* 0x000000ffff097224 */ /* 0x002fe200078e0005 */
[----:B0-----:R-:W-:Y:S01]  /*05a0*/  SHF.R.U32.HI R10, RZ, 0x1, R8 ;  /* 0x00000001ff0a7819 */ /* 0x001fe20000011608 */
[----:B------:R-:W-:Y:S06]  /*05b0*/  BRA.U !UP0, `(.L_x_4) ;  /* 0x0000000108c47547 */ /* 0x000fec000b800000 */
[----:B------:R-:W0:Y:S01]  /*05c0*/  S2R R9, SR_CgaCtaId ;  /* 0x0000000000097919 */ /* 0x000e220000008800 */
[----:B------:R-:W1:Y:S01]  /*05d0*/  LDC R14, c[0x0][0x390] ;  /* 0x0000e400ff0e7b82 */ /* 0x000e620000000800 */
[----:B------:R-:W-:Y:S01]  /*05e0*/  MOV R16, 0x400 ;  /* 0x0000040000107802 */ /* 0x000fe20000000f00 */
[----:B------:R-:W-:Y:S01]  /*05f0*/  BSSY.RECONVERGENT B0, `(.L_x_4) ;  /* 0x000002d000007945 */ /* 0x000fe20003800200 */
[----:B------:R-:W-:Y:S01]  /*0600*/  LOP3.LUT R11, R10, 0x7ffffff8, RZ, 0xc0, !PT ;  /* 0x7ffffff80a0b7812 */ /* 0x000fe200078ec0ff */
[----:B------:R-:W-:-:S04]  /*0610*/  IMAD.MOV.U32 R12, RZ, RZ, RZ ;  /* 0x000000ffff0c7224 */ /* 0x000fc800078e00ff */
[----:B------:R-:W-:Y:S01]  /*0620*/  IMAD.MOV R15, RZ, RZ, -R11 ;  /* 0x000000ffff0f7224 */ /* 0x000fe200078e0a0b */
[----:B0-----:R-:W-:Y:S01]  /*0630*/  LEA R16, R9, R16, 0x18 ;  /* 0x0000001009107211 */ /* 0x001fe200078ec0ff */
[----:B------:R-:W-:-:S07]  /*0640*/  IMAD.MOV.U32 R9, RZ, RZ, R5 ;  /* 0x000000ffff097224 */ /* 0x000fce00078e0005 */
.L_x_5:
[----:B------:R-:W-:Y:S01]  /*0650*/  IMAD.MOV R13, RZ, RZ, -R12 ;  /* 0x000000ffff0d7224 */ /* 0x000fe200078e0a0c */
[----:B------:R-:W-:Y:S01]  /*0660*/  LOP3.LUT R20, RZ, R12, RZ, 0x33, !PT ;  /* 0x0000000cff147212 */ /* 0x000fe200078e33ff */
[----:B------:R-:W-:Y:S02]  /*0670*/  VIADD R17, R12, 0x1 ;  /* 0x000000010c117836 */ /* 0x000fe40000000000 */
[----:B------:R-:W-:Y:S01]  /*0680*/  IMAD.IADD R18, R16, 0x1, R9 ;  /* 0x0000000110127824 */ /* 0x000fe200078e0209 */
[----:B------:R-:W-:Y:S01]  /*0690*/  PRMT R13, R13, 0x7710, RZ ;  /* 0x000077100d0d7816 */ /* 0x000fe200000000ff */
[----:B------:R-:W-:Y:S02]  /*06a0*/  VIADD R15, R15, 0x8 ;  /* 0x000000080f0f7836 */ /* 0x000fe40000000000 */
[C---:B------:R-:W-:Y:S01]  /*06b0*/  VIADD R22, R12.reuse, 0x2 ;  /* 0x000000020c167836 */ /* 0x040fe20000000000 */
[----:B------:R0:W-:Y:S01]  /*06c0*/  STS.U8 [R18], R17 ;  /* 0x0000001112007388 */ /* 0x0001e20000000000 */
[----:B------:R-:W-:Y:S01]  /*06d0*/  VIADD R24, R13, 0xfffffffe ;  /* 0xfffffffe0d187836 */ /* 0x000fe20000000000 */
[----:B------:R-:W-:Y:S01]  /*06e0*/  ISETP.NE.AND P0, PT, R15, RZ, PT ;  /* 0x000000ff0f00720c */ /* 0x000fe20003f05270 */
[----:B------:R-:W-:Y:S01]  /*06f0*/  VIADD R26, R12, 0x3 ;  /* 0x000000030c1a7836 */ /* 0x000fe20000000000 */
[----:B------:R2:W-:Y:S01]  /*0700*/  STS.U8 [R9+UR28], R20 ;  /* 0x0000001409007988 */ /* 0x0005e2000800001c */
[----:B------:R-:W-:-:S02]  /*0710*/  VIADD R28, R13, 0xfffffffd ;  /* 0xfffffffd0d1c7836 */ /* 0x000fc40000000000 */
[C---:B------:R-:W-:Y:S01]  /*0720*/  VIADD R19, R12.reuse, 0x4 ;  /* 0x000000040c137836 */ /* 0x040fe20000000000 */
[----:B------:R3:W-:Y:S01]  /*0730*/  STS.U8 [R9+UR27], R22 ;  /* 0x0000001609007988 */ /* 0x0007e2000800001b */
[C---:B------:R-:W-:Y:S02]  /*0740*/  VIADD R21, R13.reuse, 0xfffffffc ;  /* 0xfffffffc0d157836 */ /* 0x040fe40000000000 */
[C---:B0-----:R-:W-:Y:S01]  /*0750*/  VIADD R18, R12.reuse, 0x5 ;  /* 0x000000050c127836 */ /* 0x041fe20000000000 */
[----:B------:R0:W-:Y:S01]  /*0760*/  STS.U8 [R9+UR13], R24 ;  /* 0x0000001809007988 */ /* 0x0001e2000800000d */
[C---:B------:R-:W-:Y:S02]  /*0770*/  VIADD R17, R12.reuse, 0x7 ;  /* 0x000000070c117836 */ /* 0x040fe40000000000 */
[----:B--2---:R-:W-:Y:S01]  /*0780*/  VIADD R20, R13, 0xfffffffb ;  /* 0xfffffffb0d147836 */ /* 0x004fe20000000000 */
[----:B------:R2:W-:Y:S01]  /*0790*/  STS.U8 [R9+UR26], R26 ;  /* 0x0000001a09007988 */ /* 0x0005e2000800001a */
[----:B---3--:R-:W-:-:S03]  /*07a0*/  VIADD R22, R12, 0x6 ;  /* 0x000000060c167836 */ /* 0x008fc60000000000 */
[----:B------:R3:W-:Y:S01]  /*07b0*/  STS.U8 [R9+UR10], R28 ;  /* 0x0000001c09007988 */ /* 0x0007e2000800000a */
[----:B------:R-:W-:Y:S02]  /*07c0*/  VIADD R12, R12, 0x8 ;  /* 0x000000080c0c7836 */ /* 0x000fe40000000000 */
[C---:B0-----:R-:W-:Y:S01]  /*07d0*/  VIADD R24, R13.reuse, 0xfffffffa ;  /* 0xfffffffa0d187836 */ /* 0x041fe20000000000 */
[----:B------:R-:W-:Y:S01]  /*07e0*/  STS.U8 [R9+UR25], R19 ;  /* 0x0000001309007988 */ /* 0x000fe20008000019 */
[----:B--2---:R-:W-:-:S03]  /*07f0*/  VIADD R26, R13, 0xfffffff9 ;  /* 0xfffffff90d1a7836 */ /* 0x004fc60000000000 */
[----:B------:R-:W-:Y:S01]  /*0800*/  STS.U8 [R9+UR9], R21 ;  /* 0x0000001509007988 */ /* 0x000fe20008000009 */
[----:B---3--:R-:W-:-:S03]  /*0810*/  VIADD R28, R13, 0xfffffff8 ;  /* 0xfffffff80d1c7836 */ /* 0x008fc60000000000 */
[----:B------:R-:W-:Y:S04]  /*0820*/  STS.U8 [R9+UR24], R18 ;  /* 0x0000001209007988 */ /* 0x000fe80008000018 */
[----:B------:R-:W-:Y:S04]  /*0830*/  STS.U8 [R9+UR8], R20 ;  /* 0x0000001409007988 */ /* 0x000fe80008000008 */
[----:B------:R-:W-:Y:S04]  /*0840*/  STS.U8 [R9+UR23], R22 ;  /* 0x0000001609007988 */ /* 0x000fe80008000017 */
[----:B------:R-:W-:Y:S04]  /*0850*/  STS.U8 [R9+UR7], R24 ;  /* 0x0000001809007988 */ /* 0x000fe80008000007 */
[----:B------:R-:W-:Y:S04]  /*0860*/  STS.U8 [R9+UR22], R17 ;  /* 0x0000001109007988 */ /* 0x000fe80008000016 */
[----:B------:R-:W-:Y:S04]  /*0870*/  STS.U8 [R9+UR6], R26 ;  /* 0x0000001a09007988 */ /* 0x000fe80008000006 */
[----:B------:R-:W-:Y:S04]  /*0880*/  STS.U8 [R9+UR21], R12 ;  /* 0x0000000c09007988 */ /* 0x000fe80008000015 */
[----:B------:R1:W-:Y:S02]  /*0890*/  STS.U8 [R9+UR5], R28 ;  /* 0x0000001c09007988 */ /* 0x0003e40008000005 */
[----:B-1----:R-:W-:Y:S01]  /*08a0*/  IMAD R9, R14, 0x8, R9 ;  /* 0x000000080e097824 */ /* 0x002fe200078e0209 */
[----:B------:R-:W-:Y:S06]  /*08b0*/  @P0 BRA `(.L_x_5) ;  /* 0xfffffffc00640947 */ /* 0x000fec000383ffff */
[----:B------:R-:W-:Y:S05]  /*08c0*/  BSYNC.RECONVERGENT B0 ;  /* 0x0000000000007941 */ /* 0x000fea0003800200 */
.L_x_4:
[----:B------:R-:W-:-:S13]  /*08d0*/  LOP3.LUT P0, RZ, R2, 0xe, RZ, 0xc0, !PT ;  /* 0x0000000e02ff7812 */ /* 0x000fda000780c0ff */
[----:B------:R-:W-:Y:S05]  /*08e0*/  @!P0 BRA `(.L_x_3) ;  /* 0x00000004001c8947 */ /* 0x000fea0003800000 */
[----:B------:R-:W-:-:S04]  /*08f0*/  LOP3.LUT R24, R8, 0x6, RZ, 0xc0, !PT ;  /* 0x0000000608187812 */ /* 0x000fc800078ec0ff */
[----:B------:R-:W-:Y:S01]  /*0900*/  ISETP.NE.AND P0, PT, R24, RZ, PT ;  /* 0x000000ff1800720c */ /* 0x000fe20003f05270 */
[----:B------:R-:W-:-:S12]  /*0910*/  BRA.U !UP1, `(.L_x_6) ;  /* 0x0000000109807547 */ /* 0x000fd8000b800000 */
[----:B------:R-:W0:Y:S01]  /*0920*/  S2UR UR14, SR_CgaCtaId ;  /* 0x00000000000e79c3 */ /* 0x000e220000008800 */
[----:B------:R-:W1:Y:S01]  /*0930*/  LDCU UR15, c[0x0][0x390] ;  /* 0x00007200ff0f77ac */ /* 0x000e620008000800 */
[----:B------:R-:W-:Y:S01]  /*0940*/  IMAD.MOV R22, RZ, RZ, -R11 ;  /* 0x000000ffff167224 */ /* 0x000fe200078e0a0b */
[----:B------:R-:W-:Y:S01]  /*0950*/  LOP3.LUT R12, RZ, R11, RZ, 0x33, !PT ;  /* 0x0000000bff0c7212 */ /* 0x000fe200078e33ff */
[C---:B------:R-:W-:Y:S01]  /*0960*/  VIADD R8, R11.reuse, 0x1 ;  /* 0x000000010b087836 */ /* 0x040fe20000000000 */
[----:B------:R-:W-:Y:S01]  /*0970*/  UMOV UR4, 0x400 ;  /* 0x0000040000047882 */ /* 0x000fe20000000000 */
[C---:B------:R-:W-:Y:S01]  /*0980*/  VIADD R14, R11.reuse, 0x2 ;  /* 0x000000020b0e7836 */ /* 0x040fe20000000000 */
[----:B------:R-:W-:Y:S01]  /*0990*/  PRMT R22, R22, 0x7710, RZ ;  /* 0x0000771016167816 */ /* 0x000fe200000000ff */
[C---:B------:R-:W-:Y:S02]  /*09a0*/  VIADD R18, R11.reuse, 0x3 ;  /* 0x000000030b127836 */ /* 0x040fe40000000000 */
[----:B------:R-:W-:-:S02]  /*09b0*/  VIADD R11, R11, 0x4 ;  /* 0x000000040b0b7836 */ /* 0x000fc40000000000 */
[C---:B------:R-:W-:Y:S02]  /*09c0*/  VIADD R16, R22.reuse, 0xfffffffe ;  /* 0xfffffffe16107836 */ /* 0x040fe40000000000 */
[----:B------:R-:W-:Y:S01]  /*09d0*/  VIADD R21, R22, 0xfffffffd ;  /* 0xfffffffd16157836 */ /* 0x000fe20000000000 */
[----:B0-----:R-:W-:-:S06]  /*09e0*/  ULEA UR4, UR14, UR4, 0x18 ;  /* 0x000000040e047291 */ /* 0x001fcc000f8ec0ff */
[----:B------:R-:W-:-:S03]  /*09f0*/  VIADD R13, R9, UR4 ;  /* 0x00000004090d7c36 */ /* 0x000fc60008000000 */
[----:B------:R0:W-:Y:S01]  /*0a00*/  STS.U8 [R9+UR4], R8 ;  /* 0x0000000809007988 */ /* 0x0001e20008000004 */
[----:B-1----:R-:W-:Y:S02]  /*0a10*/  VIADD R17, R13, UR15 ;  /* 0x0000000f0d117c36 */ /* 0x002fe40008000000 */
[C---:B------:R-:W-:Y:S02]  /*0a20*/  IMAD R15, R10.reuse, UR15, R13 ;  /* 0x0000000f0a0f7c24 */ /* 0x040fe4000f8e020d */
[----:B------:R-:W-:Y:S02]  /*0a30*/  VIADD R20, R17, UR15 ;  /* 0x0000000f11147c36 */ /* 0x000fe40008000000 */
[----:B------:R-:W-:Y:S01]  /*0a40*/  IMAD R19, R10, UR15, R17 ;  /* 0x0000000f0a137c24 */ /* 0x000fe2000f8e0211 */
[----:B------:R1:W-:Y:S01]  /*0a50*/  STS.U8 [R15], R12 ;  /* 0x0000000c0f007388 */ /* 0x0003e20000000000 */
[----:B------:R-:W-:Y:S02]  /*0a60*/  VIADD R23, R20, UR15 ;  /* 0x0000000f14177c36 */ /* 0x000fe40008000000 */
[C---:B0-----:R-:W-:Y:S01]  /*0a70*/  IMAD R8, R10.reuse, UR15, R20 ;  /* 0x0000000f0a087c24 */ /* 0x041fe2000f8e0214 */
[----:B------:R0:W-:Y:S01]  /*0a80*/  STS.U8 [R13+UR15], R14 ;  /* 0x0000000e0d007988 */ /* 0x0001e2000800000f */
[----:B------:R-:W-:-:S03]  /*0a90*/  IMAD R23, R10, UR15, R23 ;  /* 0x0000000f0a177c24 */ /* 0x000fc6000f8e0217 */
[----:B------:R2:W-:Y:S01]  /*0aa0*/  STS.U8 [R19], R16 ;  /* 0x0000001013007388 */ /* 0x0005e20000000000 */
[----:B-1----:R-:W-:-:S03]  /*0ab0*/  VIADD R12, R22, 0xfffffffc ;  /* 0xfffffffc160c7836 */ /* 0x002fc60000000000 */
[----:B------:R2:W-:Y:S01]  /*0ac0*/  STS.U8 [R17+UR15], R18 ;  /* 0x0000001211007988 */ /* 0x0005e2000800000f */
[----:B0-----:R-:W-:-:S03]  /*0ad0*/  IMAD.U32 R14, RZ, RZ, UR15 ;  /* 0x0000000fff0e7e24 */ /* 0x001fc6000f8e00ff */
[----:B------:R2:W-:Y:S01]  /*0ae0*/  STS.U8 [R8], R21 ;  /* 0x0000001508007388 */ /* 0x0005e20000000000 */
[----:B------:R-:W-:-:S03]  /*0af0*/  IMAD R9, R14, 0x4, R9 ;  /* 0x000000040e097824 */ /* 0x000fc600078e0209 */
[----:B------:R2:W-:Y:S04]  /*0b00*/  STS.U8 [R20+UR15], R11 ;  /* 0x0000000b14007988 */ /* 0x0005e8000800000f */
[----:B------:R2:W-:Y:S02]  /*0b10*/  STS.U8 [R23], R12 ;  /* 0x0000000c17007388 */ /* 0x0005e40000000000 */
.L_x_6:
[----:B------:R-:W-:Y:S05]  /*0b20*/  @!P0 BRA `(.L_x_3) ;  /* 0x00000000008c8947 */ /* 0x000fea0003800000 */
[----:B------:R-:W-:Y:S02]  /*0b30*/  ISETP.NE.AND P0, PT, R24, 0x2, PT ;  /* 0x000000021800780c */ /* 0x000fe40003f05270 */
[----:B------:R-:W-:-:S11]  /*0b40*/  LOP3.LUT P2, RZ, R2, 0x2, RZ, 0xc0, !PT ;  /* 0x0000000202ff7812 */ /* 0x000fd6000784c0ff */
[----:B------:R-:W-:Y:S05]  /*0b50*/  @!P0 BRA `(.L_x_7) ;  /* 0x0000000000548947 */ /* 0x000fea0003800000 */
[----:B------:R-:W0:Y:S01]  /*0b60*/  S2UR UR14, SR_CgaCtaId ;  /* 0x00000000000e79c3 */ /* 0x000e220000008800 */
[----:B------:R-:W1:Y:S01]  /*0b70*/  LDCU UR15, c[0x0][0x390] ;  /* 0x00007200ff0f77ac */ /* 0x000e620008000800 */
[----:B--2---:R-:W-:Y:S01]  /*0b80*/  IMAD.MOV R16, RZ, RZ, -R11 ;  /* 0x000000ffff107224 */ /* 0x004fe200078e0a0b */
[----:B------:R-:W-:Y:S01]  /*0b90*/  LOP3.LUT R12, RZ, R11, RZ, 0x33, !PT ;  /* 0x0000000bff0c7212 */ /* 0x000fe200078e33ff */
[C---:B------:R-:W-:Y:S01]  /*0ba0*/  VIADD R8, R11.reuse, 0x1 ;  /* 0x000000010b087836 */ /* 0x040fe20000000000 */
[----:B------:R-:W-:Y:S01]  /*0bb0*/  UMOV UR4, 0x400 ;  /* 0x0000040000047882 */ /* 0x000fe20000000000 */
[----:B------:R-:W-:Y:S01]  /*0bc0*/  VIADD R14, R11, 0x2 ;  /* 0x000000020b0e7836 */ /* 0x000fe20000000000 */
[----:B------:R-:W-:-:S03]  /*0bd0*/  PRMT R16, R16, 0x7710, RZ ;  /* 0x0000771010107816 */ /* 0x000fc600000000ff */
[----:B------:R-:W-:Y:S02]  /*0be0*/  IMAD.MOV.U32 R11, RZ, RZ, R14 ;  /* 0x000000ffff0b7224 */ /* 0x000fe400078e000e */
[----:B------:R-:W-:Y:S02]  /*0bf0*/  VIADD R16, R16, 0xfffffffe ;  /* 0xfffffffe10107836 */ /* 0x000fe40000000000 */
[----:B-1----:R-:W-:Y:S01]  /*0c00*/  IMAD.U32 R18, RZ, RZ, UR15 ;  /* 0x0000000fff127e24 */ /* 0x002fe2000f8e00ff */
[----:B0-----:R-:W-:-:S06]  /*0c10*/  ULEA UR4, UR14, UR4, 0x18 ;  /* 0x000000040e047291 */ /* 0x001fcc000f8ec0ff */
[----:B------:R-:W-:-:S03]  /*0c20*/  VIADD R13, R9, UR4 ;  /* 0x00000004090d7c36 */ /* 0x000fc60008000000 */
[----:B------:R0:W-:Y:S01]  /*0c30*/  STS.U8 [R9+UR4], R8 ;  /* 0x0000000809007988 */ /* 0x0001e20008000004 */
[----:B------:R-:W-:Y:S02]  /*0c40*/  VIADD R17, R13, UR15 ;  /* 0x0000000f0d117c36 */ /* 0x000fe40008000000 */
[C---:B------:R-:W-:Y:S02]  /*0c50*/  IMAD R15, R10.reuse, UR15, R13 ;  /* 0x0000000f0a0f7c24 */ /* 0x040fe4000f8e020d */
[----:B------:R-:W-:-:S03]  /*0c60*/  IMAD R17, R10, UR15, R17 ;  /* 0x0000000f0a117c24 */ /* 0x000fc6000f8e0211 */
[----:B------:R1:W-:Y:S01]  /*0c70*/  STS.U8 [R15], R12 ;  /* 0x0000000c0f007388 */ /* 0x0003e20000000000 */
[----:B0-----:R-:W-:-:S03]  /*0c80*/  IMAD R9, R18, 0x2, R9 ;  /* 0x0000000212097824 */ /* 0x001fc600078e0209 */
[----:B------:R1:W-:Y:S04]  /*0c90*/  STS.U8 [R13+UR15], R14 ;  /* 0x0000000e0d007988 */ /* 0x0003e8000800000f */
[----:B------:R1:W-:Y:S02]  /*0ca0*/  STS.U8 [R17], R16 ;  /* 0x0000001011007388 */ /* 0x0003e40000000000 */
.L_x_7:
[----:B------:R-:W-:Y:S05]  /*0cb0*/  @!P2 BRA `(.L_x_3) ;  /* 0x000000000028a947 */ /* 0x000fea0003800000 */
[----:B------:R-:W0:Y:S01]  /*0cc0*/  S2UR UR14, SR_CgaCtaId ;  /* 0x00000000000e79c3 */ /* 0x000e220000008800 */
[----:B------:R-:W3:Y:S01]  /*0cd0*/  LDCU UR15, c[0x0][0x390] ;  /* 0x00007200ff0f77ac */ /* 0x000ee20008000800 */
[----:B--2---:R-:W-:Y:S01]  /*0ce0*/  VIADD R8, R11, 0x1 ;  /* 0x000000010b087836 */ /* 0x004fe20000000000 */
[----:B------:R-:W-:Y:S01]  /*0cf0*/  LOP3.LUT R11, RZ, R11, RZ, 0x33, !PT ;  /* 0x0000000bff0b7212 */ /* 0x000fe200078e33ff */
[----:B------:R-:W-:Y:S02]  /*0d00*/  UMOV UR4, 0x400 ;  /* 0x0000040000047882 */ /* 0x000fe40000000000 */
[----:B0-----:R-:W-:-:S06]  /*0d10*/  ULEA UR4, UR14, UR4, 0x18 ;  /* 0x000000040e047291 */ /* 0x001fcc000f8ec0ff */
[----:B-1----:R-:W-:-:S03]  /*0d20*/  VIADD R13, R9, UR4 ;  /* 0x00000004090d7c36 */ /* 0x002fc60008000000 */
[----:B------:R4:W-:Y:S01]  /*0d30*/  STS.U8 [R9+UR4], R8 ;  /* 0x0000000809007988 */ /* 0x0009e20008000004 */
[----:B---3--:R-:W-:-:S05]  /*0d40*/  IMAD R10, R10, UR15, R13 ;  /* 0x0000000f0a0a7c24 */ /* 0x008fca000f8e020d */
[----:B------:R4:W-:Y:S02]  /*0d50*/  STS.U8 [R10], R11 ;  /* 0x0000000b0a007388 */ /* 0x0009e40000000000 */
.L_x_3:
[----:B------:R-:W-:-:S13]  /*0d60*/  ISETP.GE.AND P0, PT, R2, 0x2, PT ;  /* 0x000000020200780c */ /* 0x000fda0003f06270 */
[----:B------:R-:W-:Y:S05]  /*0d70*/  @!P0 BRA `(.L_x_8) ;  /* 0x0000000c009c8947 */ /* 0x000fea0003800000 */
[----:B0-2-4-:R-:W0:Y:S01]  /*0d80*/  LDC R8, c[0x0][0x390] ;  /* 0x0000e400ff087b82 */ /* 0x015e220000000800 */
[----:B------:R-:W2:Y:S01]  /*0d90*/  LDCU UR4, c[0x0][0x394] ;  /* 0x00007280ff0477ac */ /* 0x000ea20008000800 */
[----:B------:R-:W-:Y:S01]  /*0da0*/  UISETP.GE.U32.AND UP3, UPT, UR17, 0x3, UPT ;  /* 0x000000031100788c */ /* 0x000fe2000bf66070 */
[----:B0-----:R-:W-:Y:S02]  /*0db0*/  IMAD R11, R8, UR20, R5 ;  /* 0x00000014080b7c24 */ /* 0x001fe4000f8e0205 */
[----:B--2---:R-:W-:-:S06]  /*0dc0*/  IMAD.U32 R8, RZ, RZ, UR4 ;  /* 0x00000004ff087e24 */ /* 0x004fcc000f8e00ff */
[----:B------:R-:W-:Y:S05]  /*0dd0*/  BRA.U !UP3, `(.L_x_9) ;  /* 0x000000090b087547 */ /* 0x000fea000b800000 */
[----:B-1----:R-:W0:Y:S01]  /*0de0*/  S2R R9, SR_CgaCtaId ;  /* 0x0000000000097919 */ /* 0x002e220000008800 */
[----:B------:R-:W-:Y:S01]  /*0df0*/  MOV R12, 0x400 ;  /* 0x00000400000c7802 */ /* 0x000fe20000000f00 */
[----:B------:R-:W-:Y:S01]  /*0e00*/  IMAD.U32 R10, RZ, RZ, UR20 ;  /* 0x00000014ff0a7e24 */ /* 0x000fe2000f8e00ff */
[----:B------:R-:W-:Y:S01]  /*0e10*/  BSSY.RECONVERGENT B0, `(.L_x_9) ;  /* 0x000007e000007945 */ /* 0x000fe20003800200 */
[----:B------:R-:W-:Y:S02]  /*0e20*/  IMAD.MOV.U32 R14, RZ, RZ, RZ ;  /* 0x000000ffff0e7224 */ /* 0x000fe400078e00ff */
[----:B------:R-:W-:Y:S01]  /*0e30*/  IMAD.U32 R8, RZ, RZ, UR4 ;  /* 0x00000004ff087e24 */ /* 0x000fe2000f8e00ff */
[----:B0-----:R-:W-:Y:S02]  /*0e40*/  LEA R12, R9, R12, 0x18 ;  /* 0x0000000c090c7211 */ /* 0x001fe400078ec0ff */
[----:B------:R-:W-:-:S07]  /*0e50*/  LOP3.LUT R9, R10, 0xfffffffc, RZ, 0xc0, !PT ;  /* 0xfffffffc0a097812 */ /* 0x000fce00078ec0ff */
.L_x_10:
[----:B0-----:R-:W-:Y:S01]  /*0e60*/  IADD3 R20, P2, PT, R4, -0x6d4a3cdd, RZ ;  /* 0x92b5c32304147810 */ /* 0x001fe20007f5e0ff */
[----:B------:R-:W0:Y:S01]  /*0e70*/  LDCU UR14, c[0x0][0x390] ;  /* 0x00007200ff0e77ac */ /* 0x000e220008000800 */
[----:B------:R-:W-:Y:S01]  /*0e80*/  IADD3 R18, P3, PT, R7, -0x7507661a, RZ ;  /* 0x8af899e607127810 */ /* 0x000fe20007f7e0ff */
[----:B------:R-:W-:Y:S01]  /*0e90*/  VIADD R14, R14, 0x4 ;  /* 0x000000040e0e7836 */ /* 0x000fe20000000000 */
[----:B------:R-:W-:Y:S01]  /*0ea0*/  ISETP.GE.U32.AND P0, PT, R20, 0x6f17146d, PT ;  /* 0x6f17146d1400780c */ /* 0x000fe20003f06070 */
[----:B------:R-:W-:Y:S01]  /*0eb0*/  UMOV UR4, URZ ;  /* 0x000000ff00047c82 */ /* 0x000fe20008000000 */
[----:B------:R-:W-:Y:S02]  /*0ec0*/  IADD3.X R17, PT, PT, R3, -0x3943d86a, RZ, P2, !PT ;  /* 0xc6bc279603117810 */ /* 0x000fe400017fe4ff */
[----:B------:R-:W-:Y:S02]  /*0ed0*/  IADD3.X R15, PT, PT, R6, -0x6b862d7b, RZ, P3, !PT ;  /* 0x9479d285060f7810 */ /* 0x000fe40001ffe4ff */
[----:B------:R-:W-:-:S02]  /*0ee0*/  ISETP.GE.U32.AND.EX P0, PT, R17, -0x80000000, PT, P0 ;  /* 0x800000001100780c */ /* 0x000fc40003f06100 */
[--C-:B------:R-:W-:Y:S02]  /*0ef0*/  SHF.R.U64 R13, R20, 0x1f, R17.reuse ;  /* 0x0000001f140d7819 */ /* 0x100fe40000001211 */
[----:B------:R-:W-:Y:S02]  /*0f00*/  SEL R10, R6, R15, !P0 ;  /* 0x0000000f060a7207 */ /* 0x000fe40004000000 */
[----:B------:R-:W-:Y:S02]  /*0f10*/  SHF.R.U32.HI R16, RZ, 0x1f, R17 ;  /* 0x0000001fff107819 */ /* 0x000fe40000011611 */
[----:B------:R-:W-:Y:S02]  /*0f20*/  LOP3.LUT R6, R13, R20, RZ, 0x3c, !PT ;  /* 0x000000140d067212 */ /* 0x000fe400078e3cff */
[----:B------:R-:W-:Y:S02]  /*0f30*/  SEL R15, R7, R18, !P0 ;  /* 0x00000012070f7207 */ /* 0x000fe40004000000 */
[----:B------:R-:W-:Y:S01]  /*0f40*/  LOP3.LUT R16, R16, R17, RZ, 0x3c, !PT ;  /* 0x0000001110107212 */ /* 0x000fe200078e3cff */
[----:B------:R-:W-:-:S02]  /*0f50*/  IMAD R13, R10, R6, RZ ;  /* 0x000000060a0d7224 */ /* 0x000fc400078e02ff */
[----:B------:R-:W-:-:S04]  /*0f60*/  IMAD.WIDE.U32 R6, R15, R6, RZ ;  /* 0x000000060f067225 */ /* 0x000fc800078e00ff */
[----:B------:R-:W-:-:S04]  /*0f70*/  IMAD R13, R16, R15, R13 ;  /* 0x0000000f100d7224 */ /* 0x000fc800078e020d */
[----:B------:R-:W-:Y:S01]  /*0f80*/  IMAD.IADD R7, R7, 0x1, R13 ;  /* 0x0000000107077824 */ /* 0x000fe200078e020d */
[----:B------:R-:W-:-:S04]  /*0f90*/  IADD3 R13, P2, PT, R4, 0x256b8646, RZ ;  /* 0x256b8646040d7810 */ /* 0x000fc80007f5e0ff */
[----:B------:R-:W-:Y:S02]  /*0fa0*/  SHF.R.U64 R7, R6, 0x19, R7 ;  /* 0x0000001906077819 */ /* 0x000fe40000001207 */
[----:B------:R-:W-:Y:S02]  /*0fb0*/  IADD3.X R16, PT, PT, R3, -0x7287b0d3, RZ, P2, !PT ;  /* 0x8d784f2d03107810 */ /* 0x000fe400017fe4ff */
[----:B------:R-:W-:Y:S02]  /*0fc0*/  LOP3.LUT R7, R7, R6, RZ, 0x3c, !PT ;  /* 0x0000000607077212 */ /* 0x000fe400078e3cff */
[----:B------:R-:W-:Y:S02]  /*0fd0*/  ISETP.GE.U32.AND P0, PT, R13, 0x6f17146d, PT ;  /* 0x6f17146d0d00780c */ /* 0x000fe40003f06070 */
[----:B------:R-:W-:Y:S01]  /*0fe0*/  IADD3 R18, P2, PT, R15, -0x7507661a, RZ ;  /* 0x8af899e60f127810 */ /* 0x000fe20007f5e0ff */
[----:B------:R-:W-:Y:S01]  /*0ff0*/  IMAD.WIDE.U32 R6, R7, R8, RZ ;  /* 0x0000000807067225 */ /* 0x000fe200078e00ff */
[----:B------:R-:W-:-:S02]  /*1000*/  SHF.R.U32.HI R20, RZ, 0x1f, R16 ;  /* 0x0000001fff147819 */ /* 0x000fc40000011610 */
[----:B------:R-:W-:Y:S01]  /*1010*/  ISETP.GE.U32.AND.EX P0, PT, R16, -0x80000000, PT, P0 ;  /* 0x800000001000780c */ /* 0x000fe20003f06100 */
[----:B------:R-:W-:Y:S01]  /*1020*/  VIADD R22, R7, UR4 ;  /* 0x0000000407167c36 */ /* 0x000fe20008000000 */
[----:B------:R-:W-:Y:S02]  /*1030*/  SHF.R.U64 R6, R13, 0x1f, R16 ;  /* 0x0000001f0d067819 */ /* 0x000fe40000001210 */
[----:B------:R-:W-:Y:S01]  /*1040*/  IADD3.X R7, PT, PT, R10, -0x6b862d7b, RZ, P2, !PT ;  /* 0x9479d2850a077810 */ /* 0x000fe200017fe4ff */
[----:B0-----:R-:W-:Y:S01]  /*1050*/  IMAD R17, R22, UR14, R5 ;  /* 0x0000000e16117c24 */ /* 0x001fe2000f8e0205 */
[----:B------:R-:W-:Y:S01]  /*1060*/  LOP3.LUT R20, R20, R16, RZ, 0x3c, !PT ;  /* 0x0000001014147212 */ /* 0x000fe200078e3cff */
[----:B------:R-:W-:Y:S01]  /*1070*/  IMAD.IADD R16, R12, 0x1, R11 ;  /* 0x000000010c107824 */ /* 0x000fe200078e020b */
[----:B------:R-:W-:Y:S01]  /*1080*/  LOP3.LUT R6, R6, R13, RZ, 0x3c, !PT ;  /* 0x0000000d06067212 */ /* 0x000fe200078e3cff */
[----:B------:R-:W-:Y:S01]  /*1090*/  IMAD.IADD R17, R12, 0x1, R17 ;  /* 0x000000010c117824 */ /* 0x000fe200078e0211 */
[----:B------:R-:W-:Y:S01]  /*10a0*/  SEL R10, R10, R7, !P0 ;  /* 0x000000070a0a7207 */ /* 0x000fe20004000000 */
[----:B------:R-:W-:Y:S01]  /*10b0*/  VIADD R11, R11, -UR14 ;  /* 0x8000000e0b0b7c36 */ /* 0x000fe20008000000 */
[----:B------:R-:W-:-:S02]  /*10c0*/  SEL R15, R15, R18, !P0 ;  /* 0x000000120f0f7207 */ /* 0x000fc40004000000 */
[----:B------:R-:W0:Y:S01]  /*10d0*/  LDS.U8 R19, [R17] ;  /* 0x0000000011137984 */ /* 0x000e220000000000 */
[-C--:B------:R-:W-:Y:S01]  /*10e0*/  IMAD R7, R10, R6.reuse, RZ ;  /* 0x000000060a077224 */ /* 0x080fe200078e02ff */
[C---:B------:R-:W-:Y:S02]  /*10f0*/  IADD3 R24, P2, PT, R15.reuse, -0x7507661a, RZ ;  /* 0x8af899e60f187810 */ /* 0x040fe40007f5e0ff */
[----:B------:R-:W1:Y:S01]  /*1100*/  LDS.U8 R18, [R16] ;  /* 0x0000000010127984 */ /* 0x000e620000000000 */
[----:B------:R-:W-:Y:S01]  /*1110*/  IMAD R13, R20, R15, R7 ;  /* 0x0000000f140d7224 */ /* 0x000fe200078e0207 */
[----:B------:R-:W-:Y:S01]  /*1120*/  IADD3.X R21, PT, PT, R10, -0x6b862d7b, RZ, P2, !PT ;  /* 0x9479d2850a157810 */ /* 0x000fe200017fe4ff */
[----:B------:R-:W-:-:S04]  /*1130*/  IMAD.WIDE.U32 R6, R15, R6, RZ ;  /* 0x000000060f067225 */ /* 0x000fc800078e00ff */
[----:B------:R-:W-:Y:S01]  /*1140*/  IMAD.IADD R7, R7, 0x1, R13 ;  /* 0x0000000107077824 */ /* 0x000fe200078e020d */
[----:B------:R-:W-:-:S04]  /*1150*/  IADD3 R13, P0, PT, R4, -0x47deb697, RZ ;  /* 0xb8214969040d7810 */ /* 0x000fc80007f1e0ff */
[----:B------:R-:W-:Y:S02]  /*1160*/  SHF.R.U64 R7, R6, 0x19, R7 ;  /* 0x0000001906077819 */ /* 0x000fe40000001207 */
[----:B------:R-:W-:Y:S02]  /*1170*/  IADD3.X R20, PT, PT, R3, 0x543476c3, RZ, P0, !PT ;  /* 0x543476c303147810 */ /* 0x000fe400007fe4ff */
[----:B------:R-:W-:Y:S01]  /*1180*/  LOP3.LUT R7, R7, R6, RZ, 0x3c, !PT ;  /* 0x0000000607077212 */ /* 0x000fe200078e3cff */
[----:B------:R-:W-:Y:S01]  /*1190*/  VIADD R6, R8, 0xffffffff ;  /* 0xffffffff08067836 */ /* 0x000fe20000000000 */
[----:B------:R-:W-:Y:S02]  /*11a0*/  ISETP.GE.U32.AND P0, PT, R13, 0x6f17146d, PT ;  /* 0x6f17146d0d00780c */ /* 0x000fe40003f06070 */
[--C-:B------:R-:W-:Y:S01]  /*11b0*/  SHF.R.U32.HI R23, RZ, 0x1f, R20.reuse ;  /* 0x0000001fff177819 */ /* 0x100fe20000011614 */
[----:B------:R-:W-:Y:S01]  /*11c0*/  IMAD.WIDE.U32 R6, R7, R6, RZ ;  /* 0x0000000607067225 */ /* 0x000fe200078e00ff */
[----:B------:R-:W-:-:S02]  /*11d0*/  SHF.R.U64 R6, R13, 0x1f, R20 ;  /* 0x0000001f0d067819 */ /* 0x000fc40000001214 */
[----:B------:R-:W-:Y:S01]  /*11e0*/  ISETP.GE.U32.AND.EX P0, PT, R20, -0x80000000, PT, P0 ;  /* 0x800000001400780c */ /* 0x000fe20003f06100 */
[----:B------:R-:W-:Y:S01]  /*11f0*/  VIADD R22, R7, UR4 ;  /* 0x0000000407167c36 */ /* 0x000fe20008000000 */
[----:B------:R-:W-:Y:S02]  /*1200*/  LOP3.LUT R7, R6, R13, RZ, 0x3c, !PT ;  /* 0x0000000d06077212 */ /* 0x000fe400078e3cff */
[----:B------:R-:W-:Y:S01]  /*1210*/  SEL R10, R10, R21, !P0 ;  /* 0x000000150a0a7207 */ /* 0x000fe20004000000 */
[----:B------:R-:W-:Y:S01]  /*1220*/  IMAD R13, R22, UR14, R5 ;  /* 0x0000000e160d7c24 */ /* 0x000fe2000f8e0205 */
[----:B------:R-:W-:Y:S01]  /*1230*/  LOP3.LUT R23, R23, R20, RZ, 0x3c, !PT ;  /* 0x0000001417177212 */ /* 0x000fe200078e3cff */
[C---:B------:R-:W-:Y:S01]  /*1240*/  IMAD.IADD R21, R12.reuse, 0x1, R11 ;  /* 0x000000010c157824 */ /* 0x040fe200078e020b */
[----:B------:R-:W-:Y:S01]  /*1250*/  SEL R24, R15, R24, !P0 ;  /* 0x000000180f187207 */ /* 0x000fe20004000000 */
[----:B------:R-:W-:Y:S01]  /*1260*/  IMAD.IADD R13, R12, 0x1, R13 ;  /* 0x000000010c0d7824 */ /* 0x000fe200078e020d */
[----:B------:R-:W-:Y:S01]  /*1270*/  IADD3 R4, P0, PT, R4, 0x4ad70c8c, RZ ;  /* 0x4ad70c8c04047810 */ /* 0x000fe20007f1e0ff */
[----:B------:R-:W-:Y:S01]  /*1280*/  IMAD R6, R10, R7, RZ ;  /* 0x000000070a067224 */ /* 0x000fe200078e02ff */
[----:B0-----:R0:W-:Y:S01]  /*1290*/  STS.U8 [R16], R19 ;  /* 0x0000001310007388 */ /* 0x0011e20000000000 */
[----:B------:R-:W-:-:S02]  /*12a0*/  IADD3 R15, P2, PT, R24, -0x7507661a, RZ ;  /* 0x8af899e6180f7810 */ /* 0x000fc40007f5e0ff */
[----:B------:R-:W-:Y:S01]  /*12b0*/  IMAD R23, R23, R24, R6 ;  /* 0x0000001817177224 */ /* 0x000fe200078e0206 */
[----:B-1----:R1:W-:Y:S01]  /*12c0*/  STS.U8 [R17], R18 ;  /* 0x0000001211007388 */ /* 0x0023e20000000000 */
[----:B------:R-:W-:Y:S01]  /*12d0*/  IMAD.WIDE.U32 R6, R24, R7, RZ ;  /* 0x0000000718067225 */ /* 0x000fe200078e00ff */
[----:B------:R-:W-:Y:S02]  /*12e0*/  IADD3.X R3, PT, PT, R3, 0x1af09e5a, RZ, P0, !PT ;  /* 0x1af09e5a03037810 */ /* 0x000fe400007fe4ff */
[----:B------:R-:W2:Y:S01]  /*12f0*/  LDS.U8 R22, [R13] ;  /* 0x000000000d167984 */ /* 0x000ea20000000000 */
[----:B------:R-:W-:Y:S01]  /*1300*/  IMAD.IADD R7, R7, 0x1, R23 ;  /* 0x0000000107077824 */ /* 0x000fe200078e0217 */
[C---:B------:R-:W-:Y:S02]  /*1310*/  ISETP.GE.U32.AND P0, PT, R4.reuse, 0x6f17146d, PT ;  /* 0x6f17146d0400780c */ /* 0x040fe40003f06070 */
[----:B------:R-:W3:Y:S01]  /*1320*/  LDS.U8 R20, [R21] ;  /* 0x0000000015147984 */ /* 0x000ee20000000000 */
[----:B0-----:R-:W-:-:S02]  /*1330*/  SHF.R.U64 R19, R4, 0x1f, R3 ;  /* 0x0000001f04137819 */ /* 0x001fc40000001203 */
[----:B------:R-:W-:Y:S02]  /*1340*/  SHF.R.U64 R7, R6, 0x19, R7 ;  /* 0x0000001906077819 */ /* 0x000fe40000001207 */
[----:B------:R-:W-:Y:S02]  /*1350*/  ISETP.GE.U32.AND.EX P0, PT, R3, -0x80000000, PT, P0 ;  /* 0x800000000300780c */ /* 0x000fe40003f06100 */
[----:B------:R-:W-:Y:S01]  /*1360*/  LOP3.LUT R7, R7, R6, RZ, 0x3c, !PT ;  /* 0x0000000607077212 */ /* 0x000fe200078e3cff */
[----:B------:R-:W-:Y:S01]  /*1370*/  VIADD R6, R8, 0xfffffffe ;  /* 0xfffffffe08067836 */ /* 0x000fe20000000000 */
[----:B-1----:R-:W-:-:S03]  /*1380*/  IADD3.X R17, PT, PT, R10, -0x6b862d7b, RZ, P2, !PT ;  /* 0x9479d2850a117810 */ /* 0x002fc600017fe4ff */
[----:B------:R-:W-:Y:S01]  /*1390*/  IMAD.WIDE.U32 R6, R7, R6, RZ ;  /* 0x0000000607067225 */ /* 0x000fe200078e00ff */
[----:B------:R-:W-:Y:S02]  /*13a0*/  SEL R6, R10, R17, !P0 ;  /* 0x000000110a067207 */ /* 0x000fe40004000000 */
[----:B------:R-:W-:Y:S01]  /*13b0*/  LOP3.LUT R10, R19, R4, RZ, 0x3c, !PT ;  /* 0x00000004130a7212 */ /* 0x000fe200078e3cff */
[----:B------:R-:W-:Y:S01]  /*13c0*/  VIADD R16, R7, UR4 ;  /* 0x0000000407107c36 */ /* 0x000fe20008000000 */
[----:B------:R-:W-:Y:S01]  /*13d0*/  SEL R7, R24, R15, !P0 ;  /* 0x0000000f18077207 */ /* 0x000fe20004000000 */
[----:B------:R-:W-:Y:S01]  /*13e0*/  VIADD R15, R11, -UR14 ;  /* 0x8000000e0b0f7c36 */ /* 0x000fe20008000000 */
[----:B------:R-:W-:Y:S01]  /*13f0*/  SHF.R.U32.HI R24, RZ, 0x1f, R3 ;  /* 0x0000001fff187819 */ /* 0x000fe20000011603 */
[----:B------:R-:W-:Y:S01]  /*1400*/  IMAD R17, R16, UR14, R5 ;  /* 0x0000000e10117c24 */ /* 0x000fe2000f8e0205 */
[----:B------:R-:W-:Y:S01]  /*1410*/  ISETP.NE.AND P0, PT, R14, R9, PT ;  /* 0x000000090e00720c */ /* 0x000fe20003f05270 */
[----:B------:R-:W-:Y:S01]  /*1420*/  IMAD.IADD R16, R12, 0x1, R15 ;  /* 0x000000010c107824 */ /* 0x000fe200078e020f */
[----:B------:R-:W-:Y:S01]  /*1430*/  LOP3.LUT R24, R24, R3, RZ, 0x3c, !PT ;  /* 0x0000000318187212 */ /* 0x000fe200078e3cff */
[----:B------:R-:W-:-:S02]  /*1440*/  IMAD.IADD R17, R12, 0x1, R17 ;  /* 0x000000010c117824 */ /* 0x000fc400078e0211 */
[----:B------:R-:W-:-:S04]  /*1450*/  IMAD R11, R6, R10, RZ ;  /* 0x0000000a060b7224 */ /* 0x000fc800078e02ff */
[----:B------:R-:W-:Y:S02]  /*1460*/  IMAD R23, R24, R7, R11 ;  /* 0x0000000718177224 */ /* 0x000fe400078e020b */
[----:B------:R-:W-:Y:S01]  /*1470*/  IMAD.WIDE.U32 R10, R7, R10, RZ ;  /* 0x0000000a070a7225 */ /* 0x000fe200078e00ff */
[----:B--2---:R-:W-:Y:S03]  /*1480*/  STS.U8 [R21], R22 ;  /* 0x0000001615007388 */ /* 0x004fe60000000000 */
[----:B------:R-:W-:Y:S01]  /*1490*/  IMAD.IADD R11, R11, 0x1, R23 ;  /* 0x000000010b0b7824 */ /* 0x000fe200078e0217 */
[----:B---3--:R0:W-:Y:S04]  /*14a0*/  STS.U8 [R13], R20 ;  /* 0x000000140d007388 */ /* 0x0081e80000000000 */
[----:B------:R-:W-:Y:S01]  /*14b0*/  SHF.R.U64 R11, R10, 0x19, R11 ;  /* 0x000000190a0b7819 */ /* 0x000fe2000000120b */
[----:B------:R-:W1:Y:S03]  /*14c0*/  LDS.U8 R19, [R17] ;  /* 0x0000000011137984 */ /* 0x000e660000000000 */
[----:B------:R-:W-:Y:S01]  /*14d0*/  LOP3.LUT R11, R11, R10, RZ, 0x3c, !PT ;  /* 0x0000000a0b0b7212 */ /* 0x000fe200078e3cff */
[C---:B------:R-:W-:Y:S01]  /*14e0*/  VIADD R10, R8.reuse, 0xfffffffd ;  /* 0xfffffffd080a7836 */ /* 0x040fe20000000000 */
[----:B------:R-:W2:Y:S01]  /*14f0*/  LDS.U8 R18, [R16] ;  /* 0x0000000010127984 */ /* 0x000ea20000000000 */
[----:B------:R-:W-:-:S02]  /*1500*/  VIADD R8, R8, 0xfffffffc ;  /* 0xfffffffc08087836 */ /* 0x000fc40000000000 */
[----:B------:R-:W-:-:S04]  /*1510*/  IMAD.WIDE.U32 R10, R11, R10, RZ ;  /* 0x0000000a0b0a7225 */ /* 0x000fc800078e00ff */
[----:B------:R-:W-:Y:S02]  /*1520*/  VIADD R10, R11, UR4 ;  /* 0x000000040b0a7c36 */ /* 0x000fe40008000000 */
[----:B------:R-:W-:Y:S02]  /*1530*/  VIADD R11, R15, -UR14 ;  /* 0x8000000e0f0b7c36 */ /* 0x000fe40008000000 */
[----:B0-----:R-:W-:Y:S02]  /*1540*/  IMAD R13, R10, UR14, R5 ;  /* 0x0000000e0a0d7c24 */ /* 0x001fe4000f8e0205 */
[C---:B------:R-:W-:Y:S02]  /*1550*/  IMAD.IADD R10, R12.reuse, 0x1, R11 ;  /* 0x000000010c0a7824 */ /* 0x040fe400078e020b */
[----:B------:R-:W-:Y:S02]  /*1560*/  IMAD.IADD R13, R12, 0x1, R13 ;  /* 0x000000010c0d7824 */ /* 0x000fe400078e020d */
[----:B------:R-:W-:Y:S01]  /*1570*/  VIADD R11, R11, -UR14 ;  /* 0x8000000e0b0b7c36 */ /* 0x000fe20008000000 */
[----:B-1----:R-:W-:Y:S04]  /*1580*/  STS.U8 [R16], R19 ;  /* 0x0000001310007388 */ /* 0x002fe80000000000 */
[----:B--2---:R-:W-:Y:S04]  /*1590*/  STS.U8 [R17], R18 ;  /* 0x0000001211007388 */ /* 0x004fe80000000000 */
[----:B------:R-:W0:Y:S04]  /*15a0*/  LDS.U8 R15, [R13] ;  /* 0x000000000d0f7984 */ /* 0x000e280000000000 */
[----:B------:R-:W1:Y:S04]  /*15b0*/  LDS.U8 R20, [R10] ;  /* 0x000000000a147984 */ /* 0x000e680000000000 */
[----:B0-----:R0:W-:Y:S04]  /*15c0*/  STS.U8 [R10], R15 ;  /* 0x0000000f0a007388 */ /* 0x0011e80000000000 */
[----:B-1----:R0:W-:Y:S01]  /*15d0*/  STS.U8 [R13], R20 ;  /* 0x000000140d007388 */ /* 0x0021e20000000000 */
[----:B------:R-:W-:Y:S05]  /*15e0*/  @P0 BRA `(.L_x_10) ;  /* 0xfffffff8001c0947 */ /* 0x000fea000383ffff */
[----:B------:R-:W-:Y:S05]  /*15f0*/  BSYNC.RECONVERGENT B0 ;  /* 0x0000000000007941 */ /* 0x000fea0003800200 */
.L_x_9:
[----:B------:R-:W-:-:S09]  /*1600*/  ULOP3.LUT UP3, URZ, UR20, 0x3, URZ, 0xc0, !UPT ;  /* 0x0000000314ff7892 */ /* 0x000fd2000f86c0ff */
[----:B------:R-:W-:Y:S05]  /*1610*/  BRA.U !UP3, `(.L_x_8) ;  /* 0x000000050b747547 */ /* 0x000fea000b800000 */
[----:B------:R-:W-:Y:S02]  /*1620*/  UISETP.NE.AND UP3, UPT, UR12, URZ, UPT ;  /* 0x000000ff0c00728c */ /* 0x000fe4000bf65270 */
[----:B------:R-:W-:-:S07]  /*1630*/  UISETP.NE.AND UP4, UPT, UR11, URZ, UPT ;  /* 0x000000ff0b00728c */ /* 0x000fce000bf85270 */
[----:B------:R-:W-:Y:S05]  /*1640*/  BRA.U !UP3, `(.L_x_11) ;  /* 0x000000010bec7547 */ /* 0x000fea000b800000 */
[----:B01----:R-:W-:Y:S01]  /*1650*/  IADD3 R13, P2, PT, R4, -0x6d4a3cdd, RZ ;  /* 0x92b5c323040d7810 */ /* 0x003fe20007f5e0ff */
[----:B------:R-:W0:Y:S01]  /*1660*/  S2UR UR15, SR_CgaCtaId ;  /* 0x00000000000f79c3 */ /* 0x000e220000008800 */
[----:B------:R-:W-:Y:S01]  /*1670*/  IADD3 R14, P3, PT, R7, -0x7507661a, RZ ;  /* 0x8af899e6070e7810 */ /* 0x000fe20007f7e0ff */
[----:B------:R-:W1:Y:S01]  /*1680*/  LDCU UR16, c[0x0][0x390] ;  /* 0x00007200ff1077ac */ /* 0x000e620008000800 */
[----:B------:R-:W-:Y:S02]  /*1690*/  ISETP.GE.U32.AND P0, PT, R13, 0x6f17146d, PT ;  /* 0x6f17146d0d00780c */ /* 0x000fe40003f06070 */
[----:B------:R-:W-:Y:S01]  /*16a0*/  IADD3.X R15, PT, PT, R3, -0x3943d86a, RZ, P2, !PT ;  /* 0xc6bc2796030f7810 */ /* 0x000fe200017fe4ff */
[----:B------:R-:W-:Y:S01]  /*16b0*/  UMOV UR4, URZ ;  /* 0x000000ff00047c82 */ /* 0x000fe20008000000 */
[----:B------:R-:W-:Y:S01]  /*16c0*/  IADD3.X R9, PT, PT, R6, -0x6b862d7b, RZ, P3, !PT ;  /* 0x9479d28506097810 */ /* 0x000fe20001ffe4ff */
[----:B------:R-:W-:Y:S01]  /*16d0*/  UMOV UR14, 0x400 ;  /* 0x00000400000e7882 */ /* 0x000fe20000000000 */
[----:B------:R-:W-:-:S02]  /*16e0*/  ISETP.GE.U32.AND.EX P0, PT, R15, -0x80000000, PT, P0 ;  /* 0x800000000f00780c */ /* 0x000fc40003f06100 */
[--C-:B------:R-:W-:Y:S02]  /*16f0*/  SHF.R.U64 R12, R13, 0x1f, R15.reuse ;  /* 0x0000001f0d0c7819 */ /* 0x100fe4000000120f */
[----:B------:R-:W-:Y:S02]  /*1700*/  SHF.R.U32.HI R10, RZ, 0x1f, R15 ;  /* 0x0000001fff0a7819 */ /* 0x000fe4000001160f */
[----:B------:R-:W-:Y:S02]  /*1710*/  SEL R6, R6, R9, !P0 ;  /* 0x0000000906067207 */ /* 0x000fe40004000000 */
[----:B------:R-:W-:Y:S02]  /*1720*/  LOP3.LUT R12, R12, R13, RZ, 0x3c, !PT ;  /* 0x0000000d0c0c7212 */ /* 0x000fe400078e3cff */
[----:B------:R-:W-:Y:S02]  /*1730*/  SEL R7, R7, R14, !P0 ;  /* 0x0000000e07077207 */ /* 0x000fe40004000000 */
[----:B------:R-:W-:Y:S01]  /*1740*/  LOP3.LUT R10, R10, R15, RZ, 0x3c, !PT ;  /* 0x0000000f0a0a7212 */ /* 0x000fe200078e3cff */
[-C--:B------:R-:W-:Y:S01]  /*1750*/  IMAD R9, R6, R12.reuse, RZ ;  /* 0x0000000c06097224 */ /* 0x080fe200078e02ff */
[----:B------:R-:W-:Y:S01]  /*1760*/  IADD3 R4, P0, PT, R4, 0x256b8646, RZ ;  /* 0x256b864604047810 */ /* 0x000fe20007f1e0ff */
[----:B------:R-:W-:Y:S01]  /*1770*/  IMAD.WIDE.U32 R12, R7, R12, RZ ;  /* 0x0000000c070c7225 */ /* 0x000fe200078e00ff */
[----:B0-----:R-:W-:-:S02]  /*1780*/  ULEA UR14, UR15, UR14, 0x18 ;  /* 0x0000000e0f0e7291 */ /* 0x001fc4000f8ec0ff */
[----:B------:R-:W-:Y:S01]  /*1790*/  IADD3.X R3, PT, PT, R3, -0x7287b0d3, RZ, P0, !PT ;  /* 0x8d784f2d03037810 */ /* 0x000fe200007fe4ff */
[----:B------:R-:W-:Y:S01]  /*17a0*/  IMAD R9, R10, R7, R9 ;  /* 0x000000070a097224 */ /* 0x000fe200078e0209 */
[----:B------:R-:W-:Y:S02]  /*17b0*/  ISETP.GE.U32.AND P0, PT, R4, 0x6f17146d, PT ;  /* 0x6f17146d0400780c */ /* 0x000fe40003f06070 */
[----:B------:R-:W-:Y:S01]  /*17c0*/  IADD3 R10, P2, PT, R7, -0x7507661a, RZ ;  /* 0x8af899e6070a7810 */ /* 0x000fe20007f5e0ff */
[----:B------:R-:W-:Y:S01]  /*17d0*/  IMAD.IADD R13, R13, 0x1, R9 ;  /* 0x000000010d0d7824 */ /* 0x000fe200078e0209 */
[----:B------:R-:W-:Y:S02]  /*17e0*/  ISETP.GE.U32.AND.EX P0, PT, R3, -0x80000000, PT, P0 ;  /* 0x800000000300780c */ /* 0x000fe40003f06100 */
[----:B------:R-:W-:Y:S02]  /*17f0*/  IADD3.X R15, PT, PT, R6, -0x6b862d7b, RZ, P2, !PT ;  /* 0x9479d285060f7810 */ /* 0x000fe400017fe4ff */
[----:B------:R-:W-:-:S02]  /*1800*/  SHF.R.U64 R13, R12, 0x19, R13 ;  /* 0x000000190c0d7819 */ /* 0x000fc4000000120d */
[----:B------:R-:W-:Y:S02]  /*1810*/  SEL R7, R7, R10, !P0 ;  /* 0x0000000a07077207 */ /* 0x000fe40004000000 */
[----:B------:R-:W-:Y:S01]  /*1820*/  LOP3.LUT R13, R13, R12, RZ, 0x3c, !PT ;  /* 0x0000000c0d0d7212 */ /* 0x000fe200078e3cff */
[----:B------:R-:W-:Y:S01]  /*1830*/  LDS.U8 R10, [R11+UR14] ;  /* 0x0000000e0b0a7984 */ /* 0x000fe20008000000 */
[----:B------:R-:W-:Y:S02]  /*1840*/  SEL R6, R6, R15, !P0 ;  /* 0x0000000f06067207 */ /* 0x000fe40004000000 */
[----:B------:R-:W-:Y:S01]  /*1850*/  SHF.R.U32.HI R16, RZ, 0x1f, R3 ;  /* 0x0000001fff107819 */ /* 0x000fe20000011603 */
[----:B------:R-:W-:-:S03]  /*1860*/  IMAD.WIDE.U32 R12, R13, R8, RZ ;  /* 0x000000080d0c7225 */ /* 0x000fc600078e00ff */
[----:B------:R-:W-:Y:S01]  /*1870*/  LOP3.LUT R16, R16, R3, RZ, 0x3c, !PT ;  /* 0x0000000310107212 */ /* 0x000fe200078e3cff */
[----:B------:R-:W-:Y:S01]  /*1880*/  VIADD R12, R13, UR4 ;  /* 0x000000040d0c7c36 */ /* 0x000fe20008000000 */
[----:B------:R-:W-:-:S03]  /*1890*/  SHF.R.U64 R13, R4, 0x1f, R3 ;  /* 0x0000001f040d7819 */ /* 0x000fc60000001203 */
[----:B-1----:R-:W-:Y:S01]  /*18a0*/  IMAD R9, R12, UR16, R5 ;  /* 0x000000100c097c24 */ /* 0x002fe2000f8e0205 */
[----:B------:R-:W-:-:S04]  /*18b0*/  LOP3.LUT R12, R13, R4, RZ, 0x3c, !PT ;  /* 0x000000040d0c7212 */ /* 0x000fc800078e3cff */
[----:B------:R-:W0:Y:S01]  /*18c0*/  LDS.U8 R14, [R9+UR14] ;  /* 0x0000000e090e7984 */ /* 0x000e220008000000 */
[----:B------:R-:W-:-:S04]  /*18d0*/  IMAD R13, R6, R12, RZ ;  /* 0x0000000c060d7224 */ /* 0x000fc800078e02ff */
[----:B------:R-:W-:Y:S02]  /*18e0*/  IMAD R15, R16, R7, R13 ;  /* 0x00000007100f7224 */ /* 0x000fe400078e020d */
[----:B------:R-:W-:-:S04]  /*18f0*/  IMAD.WIDE.U32 R12, R7, R12, RZ ;  /* 0x0000000c070c7225 */ /* 0x000fc800078e00ff */
[----:B------:R-:W-:-:S05]  /*1900*/  IMAD.IADD R13, R13, 0x1, R15 ;  /* 0x000000010d0d7824 */ /* 0x000fca00078e020f */
[----:B------:R-:W-:-:S04]  /*1910*/  SHF.R.U64 R13, R12, 0x19, R13 ;  /* 0x000000190c0d7819 */ /* 0x000fc8000000120d */
[----:B------:R-:W-:Y:S01]  /*1920*/  LOP3.LUT R13, R13, R12, RZ, 0x3c, !PT ;  /* 0x0000000c0d0d7212 */ /* 0x000fe200078e3cff */
[C---:B------:R-:W-:Y:S02]  /*1930*/  VIADD R12, R8.reuse, 0xffffffff ;  /* 0xffffffff080c7836 */ /* 0x040fe40000000000 */
[----:B------:R-:W-:Y:S02]  /*1940*/  VIADD R8, R8, 0xfffffffe ;  /* 0xfffffffe08087836 */ /* 0x000fe40000000000 */
[----:B------:R-:W-:-:S04]  /*1950*/  IMAD.WIDE.U32 R12, R13, R12, RZ ;  /* 0x0000000c0d0c7225 */ /* 0x000fc800078e00ff */
[----:B------:R-:W-:-:S04]  /*1960*/  VIADD R12, R13, UR4 ;  /* 0x000000040d0c7c36 */ /* 0x000fc80008000000 */
[----:B------:R-:W-:Y:S02]  /*1970*/  IMAD R13, R12, UR16, R5 ;  /* 0x000000100c0d7c24 */ /* 0x000fe4000f8e0205 */
[----:B------:R-:W-:Y:S01]  /*1980*/  VIADD R12, R11, -UR16 ;  /* 0x800000100b0c7c36 */ /* 0x000fe20008000000 */
[----:B0-----:R0:W-:Y:S04]  /*1990*/  STS.U8 [R11+UR14], R14 ;  /* 0x0000000e0b007988 */ /* 0x0011e8000800000e */
[----:B------:R-:W-:Y:S04]  /*19a0*/  STS.U8 [R9+UR14], R10 ;  /* 0x0000000a09007988 */ /* 0x000fe8000800000e */
[----:B------:R-:W1:Y:S01]  /*19b0*/  LDS.U8 R15, [R13+UR14] ;  /* 0x0000000e0d0f7984 */ /* 0x000e620008000000 */
[----:B0-----:R-:W-:-:S03]  /*19c0*/  VIADD R11, R12, -UR16 ;  /* 0x800000100c0b7c36 */ /* 0x001fc60008000000 */
[----:B------:R-:W0:Y:S04]  /*19d0*/  LDS.U8 R16, [R12+UR14] ;  /* 0x0000000e0c107984 */ /* 0x000e280008000000 */
[----:B-1----:R2:W-:Y:S04]  /*19e0*/  STS.U8 [R12+UR14], R15 ;  /* 0x0000000f0c007988 */ /* 0x0025e8000800000e */
[----:B0-----:R2:W-:Y:S02]  /*19f0*/  STS.U8 [R13+UR14], R16 ;  /* 0x000000100d007988 */ /* 0x0015e4000800000e */
.L_x_11:
[----:B------:R-:W-:Y:S05]  /*1a00*/  BRA.U !UP4, `(.L_x_8) ;  /* 0x000000010c787547 */ /* 0x000fea000b800000 */
[----:B------:R-:W-:Y:S01]  /*1a10*/  IADD3 R4, P0, PT, R4, -0x6d4a3cdd, RZ ;  /* 0x92b5c32304047810 */ /* 0x000fe20007f1e0ff */
[----:B------:R-:W3:Y:S01]  /*1a20*/  S2UR UR15, SR_CgaCtaId ;  /* 0x00000000000f79c3 */ /* 0x000ee20000008800 */
[----:B0-----:R-:W-:Y:S01]  /*1a30*/  IADD3 R10, P2, PT, R7, -0x7507661a, RZ ;  /* 0x8af899e6070a7810 */ /* 0x001fe20007f5e0ff */
[----:B------:R-:W0:Y:S01]  /*1a40*/  LDCU UR16, c[0x0][0x390] ;  /* 0x00007200ff1077ac */ /* 0x000e220008000800 */
[----:B------:R-:W-:Y:S02]  /*1a50*/  IADD3.X R3, PT, PT, R3, -0x3943d86a, RZ, P0, !PT ;  /* 0xc6bc279603037810 */ /* 0x000fe400007fe4ff */
[----:B------:R-:W-:Y:S01]  /*1a60*/  ISETP.GE.U32.AND P0, PT, R4, 0x6f17146d, PT ;  /* 0x6f17146d0400780c */ /* 0x000fe20003f06070 */
[----:B------:R-:W-:Y:S01]  /*1a70*/  UMOV UR4, URZ ;  /* 0x000000ff00047c82 */ /* 0x000fe20008000000 */
[----:B-1----:R-:W-:Y:S01]  /*1a80*/  IADD3.X R9, PT, PT, R6, -0x6b862d7b, RZ, P2, !PT ;  /* 0x9479d28506097810 */ /* 0x002fe200017fe4ff */
[----:B------:R-:W-:Y:S01]  /*1a90*/  UMOV UR14, 0x400 ;  /* 0x00000400000e7882 */ /* 0x000fe20000000000 */
[----:B------:R-:W-:-:S02]  /*1aa0*/  ISETP.GE.U32.AND.EX P0, PT, R3, -0x80000000, PT, P0 ;  /* 0x800000000300780c */ /* 0x000fc40003f06100 */
[--C-:B--2---:R-:W-:Y:S02]  /*1ab0*/  SHF.R.U64 R13, R4, 0x1f, R3.reuse ;  /* 0x0000001f040d7819 */ /* 0x104fe40000001203 */
[----:B------:R-:W-:Y:S02]  /*1ac0*/  SHF.R.U32.HI R12, RZ, 0x1f, R3 ;  /* 0x0000001fff0c7819 */ /* 0x000fe40000011603 */
[----:B------:R-:W-:Y:S02]  /*1ad0*/  SEL R6, R6, R9, !P0 ;  /* 0x0000000906067207 */ /* 0x000fe40004000000 */
[----:B------:R-:W-:Y:S02]  /*1ae0*/  LOP3.LUT R13, R13, R4, RZ, 0x3c, !PT ;  /* 0x000000040d0d7212 */ /* 0x000fe400078e3cff */
[----:B------:R-:W-:Y:S02]  /*1af0*/  SEL R7, R7, R10, !P0 ;  /* 0x0000000a07077207 */ /* 0x000fe40004000000 */
[----:B------:R-:W-:Y:S01]  /*1b00*/  LOP3.LUT R10, R12, R3, RZ, 0x3c, !PT ;  /* 0x000000030c0a7212 */ /* 0x000fe200078e3cff */
[----:B------:R-:W-:-:S02]  /*1b10*/  IMAD R9, R6, R13, RZ ;  /* 0x0000000d06097224 */ /* 0x000fc400078e02ff */
[----:B------:R-:W-:Y:S01]  /*1b20*/  IMAD.WIDE.U32 R12, R7, R13, RZ ;  /* 0x0000000d070c7225 */ /* 0x000fe200078e00ff */
[----:B---3--:R-:W-:-:S03]  /*1b30*/  ULEA UR14, UR15, UR14, 0x18 ;  /* 0x0000000e0f0e7291 */ /* 0x008fc6000f8ec0ff */
[----:B------:R-:W-:-:S04]  /*1b40*/  IMAD R9, R10, R7, R9 ;  /* 0x000000070a097224 */ /* 0x000fc800078e0209 */
[----:B------:R-:W-:-:S05]  /*1b50*/  IMAD.IADD R9, R13, 0x1, R9 ;  /* 0x000000010d097824 */ /* 0x000fca00078e0209 */
[----:B------:R-:W-:-:S04]  /*1b60*/  SHF.R.U64 R9, R12, 0x19, R9 ;  /* 0x000000190c097819 */ /* 0x000fc80000001209 */
[----:B------:R-:W-:-:S05]  /*1b70*/  LOP3.LUT R9, R9, R12, RZ, 0x3c, !PT ;  /* 0x0000000c09097212 */ /* 0x000fca00078e3cff */
[----:B------:R-:W-:-:S04]  /*1b80*/  IMAD.WIDE.U32 R8, R9, R8, RZ ;  /* 0x0000000809087225 */ /* 0x000fc800078e00ff */
[----:B------:R-:W-:Y:S02]  /*1b90*/  VIADD R8, R9, UR4 ;  /* 0x0000000409087c36 */ /* 0x000fe40008000000 */
[----:B------:R-:W-:Y:S02]  /*1ba0*/  LDS.U8 R9, [R11+UR14] ;  /* 0x0000000e0b097984 */ /* 0x000fe40008000000 */
[----:B0-----:R-:W-:-:S05]  /*1bb0*/  IMAD R8, R8, UR16, R5 ;  /* 0x0000001008087c24 */ /* 0x001fca000f8e0205 */
[----:B------:R-:W0:Y:S04]  /*1bc0*/  LDS.U8 R10, [R8+UR14] ;  /* 0x0000000e080a7984 */ /* 0x000e280008000000 */
[----:B0-----:R3:W-:Y:S04]  /*1bd0*/  STS.U8 [R11+UR14], R10 ;  /* 0x0000000a0b007988 */ /* 0x0017e8000800000e */
[----:B------:R3:W-:Y:S02]  /*1be0*/  STS.U8 [R8+UR14], R9 ;  /* 0x0000000908007988 */ /* 0x0007e4000800000e */
.L_x_8:
[----:B------:R-:W-:Y:S01]  /*1bf0*/  IADD3 R4, P0, PT, R4, -0x6d4a3cdd, RZ ;  /* 0x92b5c32304047810 */ /* 0x000fe20007f1e0ff */
[----:B------:R-:W5:Y:S01]  /*1c00*/  LDCU UR4, c[0x0][0x394] ;  /* 0x00007280ff0477ac */ /* 0x000f620008000800 */
[----:B0-234-:R-:W-:Y:S01]  /*1c10*/  IADD3 R8, P2, PT, R7, -0x7507661a, RZ ;  /* 0x8af899e607087810 */ /* 0x01dfe20007f5e0ff */
[----:B------:R-:W-:Y:S01]  /*1c20*/  BSSY.RECONVERGENT B0, `(.L_x_12) ;  /* 0x0000042000007945 */ /* 0x000fe20003800200 */
[----:B------:R-:W-:Y:S02]  /*1c30*/  IADD3.X R3, PT, PT, R3, -0x3943d86a, RZ, P0, !PT ;  /* 0xc6bc279603037810 */ /* 0x000fe400007fe4ff */
[----:B------:R-:W-:Y:S02]  /*1c40*/  ISETP.GE.U32.AND P0, PT, R4, 0x6f17146d, PT ;  /* 0x6f17146d0400780c */ /* 0x000fe40003f06070 */
[----:B-1----:R-:W-:Y:S02]  /*1c50*/  IADD3.X R9, PT, PT, R6, -0x6b862d7b, RZ, P2, !PT ;  /* 0x9479d28506097810 */ /* 0x002fe400017fe4ff */
[----:B------:R-:W-:-:S02]  /*1c60*/  ISETP.GE.U32.AND.EX P0, PT, R3, -0x80000000, PT, P0 ;  /* 0x800000000300780c */ /* 0x000fc40003f06100 */
[--C-:B------:R-:W-:Y:S02]  /*1c70*/  SHF.R.U64 R11, R4, 0x1f, R3.reuse ;  /* 0x0000001f040b7819 */ /* 0x100fe40000001203 */
[----:B------:R-:W-:Y:S02]  /*1c80*/  SHF.R.U32.HI R10, RZ, 0x1f, R3 ;  /* 0x0000001fff0a7819 */ /* 0x000fe40000011603 */
[----:B------:R-:W-:Y:S02]  /*1c90*/  SEL R6, R6, R9, !P0 ;  /* 0x0000000906067207 */ /* 0x000fe40004000000 */
[----:B------:R-:W-:Y:S01]  /*1ca0*/  LOP3.LUT R11, R11, R4, RZ, 0x3c, !PT ;  /* 0x000000040b0b7212 */ /* 0x000fe200078e3cff */
[----:B-----5:R-:W-:Y:S01]  /*1cb0*/  USHF.R.S32.HI UR4, URZ, 0x1f, UR4 ;  /* 0x0000001fff047899 */ /* 0x020fe20008011404 */
[----:B------:R-:W-:Y:S02]  /*1cc0*/  SEL R7, R7, R8, !P0 ;  /* 0x0000000807077207 */ /* 0x000fe40004000000 */
[----:B------:R-:W-:Y:S01]  /*1cd0*/  LOP3.LUT R10, R10, R3, RZ, 0x3c, !PT ;  /* 0x000000030a0a7212 */ /* 0x000fe200078e3cff */
[----:B------:R-:W-:-:S02]  /*1ce0*/  IMAD R12, R6, R11, RZ ;  /* 0x0000000b060c7224 */ /* 0x000fc400078e02ff */
[----:B------:R-:W-:-:S04]  /*1cf0*/  IMAD.WIDE.U32 R8, R7, R11, RZ ;  /* 0x0000000b07087225 */ /* 0x000fc800078e00ff */
[----:B------:R-:W-:-:S04]  /*1d00*/  IMAD R11, R10, R7, R12 ;  /* 0x000000070a0b7224 */ /* 0x000fc800078e020c */
[----:B------:R-:W-:-:S05]  /*1d10*/  IMAD.IADD R11, R9, 0x1, R11 ;  /* 0x00000001090b7824 */ /* 0x000fca00078e020b */
[----:B------:R-:W-:-:S04]  /*1d20*/  SHF.R.U64 R11, R8, 0x19, R11 ;  /* 0x00000019080b7819 */ /* 0x000fc8000000120b */
[----:B------:R-:W-:-:S05]  /*1d30*/  LOP3.LUT R9, R11, R8, RZ, 0x3c, !PT ;  /* 0x000000080b097212 */ /* 0x000fca00078e3cff */
[----:B------:R-:W-:-:S04]  /*1d40*/  IMAD.WIDE.U32 R10, R9, R2, RZ ;  /* 0x00000002090a7225 */ /* 0x000fc800078e00ff */
[----:B------:R-:W-:Y:S01]  /*1d50*/  IMAD R12, R9, UR4, R11 ;  /* 0x00000004090c7c24 */ /* 0x000fe2000f8e020b */
[----:B------:R-:W-:-:S03]  /*1d60*/  ISETP.GT.U32.AND P0, PT, R10, -0x1, PT ;  /* 0xffffffff0a00780c */ /* 0x000fc60003f04070 */
[C---:B------:R-:W-:Y:S01]  /*1d70*/  VIADD R8, R12.reuse, 0x1 ;  /* 0x000000010c087836 */ /* 0x040fe20000000000 */
[----:B------:R-:W-:-:S13]  /*1d80*/  ISETP.GT.U32.AND.EX P2, PT, R12, 0x3f, PT, P0 ;  /* 0x0000003f0c00780c */ /* 0x000fda0003f44100 */
[----:B------:R-:W-:Y:S05]  /*1d90*/  @P2 BRA `(.L_x_13) ;  /* 0x0000000000502947 */ /* 0x000fea0003800000 */
[----:B------:R-:W-:Y:S01]  /*1da0*/  ISETP.GT.U32.AND.EX P0, PT, R12, 0x1f, PT, P0 ;  /* 0x0000001f0c00780c */ /* 0x000fe20003f04100 */
[----:B------:R-:W-:-:S12]  /*1db0*/  IMAD.MOV.U32 R11, RZ, RZ, 0x1 ;  /* 0x00000001ff0b7424 */ /* 0x000fd800078e00ff */
[----:B------:R-:W-:Y:S01]  /*1dc0*/  @P0 VIADD R10, R12, 0xffffffe0 ;  /* 0xffffffe00c0a0836 */ /* 0x000fe20000000000 */
[----:B------:R-:W-:-:S04]  /*1dd0*/  @!P0 PRMT R9, R11, 0x7604, R12 ;  /* 0x000076040b098816 */ /* 0x000fc8000000000c */
[C---:B------:R-:W-:Y:S02]  /*1de0*/  @P0 PRMT R10, R11.reuse, 0x7604, R10 ;  /* 0x000076040b0a0816 */ /* 0x040fe4000000000a */
[--C-:B------:R-:W-:Y:S02]  /*1df0*/  @!P0 PRMT R12, RZ, 0x4, R9.reuse ;  /* 0x00000004ff0c8816 */ /* 0x100fe40000000009 */
[----:B------:R-:W-:Y:S02]  /*1e00*/  @!P0 PRMT R9, RZ, 0x5, R9 ;  /* 0x00000005ff098816 */ /* 0x000fe40000000009 */
[--C-:B------:R-:W-:Y:S02]  /*1e10*/  @P0 PRMT R14, RZ, 0x4, R10.reuse ;  /* 0x00000004ff0e0816 */ /* 0x100fe4000000000a */
[----:B------:R-:W-:Y:S02]  /*1e20*/  @P0 PRMT R15, RZ, 0x5, R10 ;  /* 0x00000005ff0f0816 */ /* 0x000fe4000000000a */
[----:B------:R-:W-:Y:S01]  /*1e30*/  @!P0 BMSK R10, R12, R9 ;  /* 0x000000090c0a821b */ /* 0x000fe20000000000 */
[----:B------:R-:W-:Y:S01]  /*1e40*/  @!P0 IMAD.MOV.U32 R9, RZ, RZ, RZ ;  /* 0x000000ffff098224 */ /* 0x000fe200078e00ff */
[----:B------:R-:W-:Y:S01]  /*1e50*/  @!P0 SHF.L.U32 R13, R11, R12, RZ ;  /* 0x0000000c0b0d8219 */ /* 0x000fe200000006ff */
[----:B------:R-:W-:Y:S01]  /*1e60*/  IMAD.MOV.U32 R12, RZ, RZ, RZ ;  /* 0x000000ffff0c7224 */ /* 0x000fe200078e00ff */
[----:B------:R-:W-:-:S02]  /*1e70*/  @P0 BMSK R15, R14, R15 ;  /* 0x0000000f0e0f021b */ /* 0x000fc40000000000 */
[----:B------:R-:W-:Y:S01]  /*1e80*/  @P0 SHF.L.U32 R14, R11, R14, RZ ;  /* 0x0000000e0b0e0219 */ /* 0x000fe200000006ff */
[----:B------:R-:W-:Y:S01]  /*1e90*/  IMAD.MOV.U32 R11, RZ, RZ, RZ ;  /* 0x000000ffff0b7224 */ /* 0x000fe200078e00ff */
[----:B------:R-:W-:Y:S01]  /*1ea0*/  @!P0 LOP3.LUT R10, R13, R10, RZ, 0xe2, !PT ;  /* 0x0000000a0d0a8212 */ /* 0x000fe200078ee2ff */
[----:B------:R-:W-:Y:S01]  /*1eb0*/  @P0 IMAD.MOV.U32 R10, RZ, RZ, RZ ;  /* 0x000000ffff0a0224 */ /* 0x000fe200078e00ff */
[----:B------:R-:W-:Y:S01]  /*1ec0*/  @P0 LOP3.LUT R9, R14, R15, RZ, 0xe2, !PT ;  /* 0x0000000f0e090212 */ /* 0x000fe200078ee2ff */
[----:B------:R-:W-:Y:S06]  /*1ed0*/  BRA `(.L_x_14) ;  /* 0x0000000000587947 */ /* 0x000fec0003800000 */
.L_x_13:
[----:B------:R-:W-:Y:S01]  /*1ee0*/  ISETP.GE.U32.AND P2, PT, R10, RZ, PT ;  /* 0x000000ff0a00720c */ /* 0x000fe20003f46070 */
[C---:B------:R-:W-:Y:S01]  /*1ef0*/  VIADD R9, R12.reuse, 0xffffffc0 ;  /* 0xffffffc00c097836 */ /* 0x040fe20000000000 */
[C---:B------:R-:W-:Y:S01]  /*1f00*/  ISETP.GT.U32.AND.EX P0, PT, R12.reuse, 0x5f, PT, P0 ;  /* 0x0000005f0c00780c */ /* 0x040fe20003f04100 */
[----:B------:R-:W-:Y:S01]  /*1f10*/  IMAD.MOV.U32 R14, RZ, RZ, 0x1 ;  /* 0x00000001ff0e7424 */ /* 0x000fe200078e00ff */
[----:B------:R-:W-:-:S13]  /*1f20*/  ISETP.GE.U32.AND.EX P2, PT, R12, 0x60, PT, P2 ;  /* 0x000000600c00780c */ /* 0x000fda0003f46120 */
[----:B------:R-:W-:-:S05]  /*1f30*/  @P2 VIADD R9, R12, 0xffffffa0 ;  /* 0xffffffa00c092836 */ /* 0x000fca0000000000 */
[C-C-:B------:R-:W-:Y:S02]  /*1f40*/  @!P0 PRMT R10, R14.reuse, 0x7604, R9.reuse ;  /* 0x000076040e0a8816 */ /* 0x140fe40000000009 */
[----:B------:R-:W-:Y:S02]  /*1f50*/  @P0 PRMT R9, R14, 0x7604, R9 ;  /* 0x000076040e090816 */ /* 0x000fe40000000009 */
[--C-:B------:R-:W-:Y:S02]  /*1f60*/  @!P0 PRMT R11, RZ, 0x4, R10.reuse ;  /* 0x00000004ff0b8816 */ /* 0x100fe4000000000a */
[----:B------:R-:W-:Y:S02]  /*1f70*/  @!P0 PRMT R10, RZ, 0x5, R10 ;  /* 0x00000005ff0a8816 */ /* 0x000fe4000000000a */
[--C-:B------:R-:W-:Y:S02]  /*1f80*/  @P0 PRMT R13, RZ, 0x4, R9.reuse ;  /* 0x00000004ff0d0816 */ /* 0x100fe40000000009 */
[----:B------:R-:W-:-:S02]  /*1f90*/  @P0 PRMT R12, RZ, 0x5, R9 ;  /* 0x00000005ff0c0816 */ /* 0x000fc40000000009 */
[----:B------:R-:W-:Y:S02]  /*1fa0*/  @!P0 BMSK R10, R11, R10 ;  /* 0x0000000a0b0a821b */ /* 0x000fe40000000000 */
[C---:B------:R-:W-:Y:S01]  /*1fb0*/  @!P0 SHF.L.U32 R9, R14.reuse, R11, RZ ;  /* 0x0000000b0e098219 */ /* 0x040fe200000006ff */
[----:B------:R-:W-:Y:S01]  /*1fc0*/  @!P0 IMAD.MOV.U32 R11, RZ, RZ, RZ ;  /* 0x000000ffff0b8224 */ /* 0x000fe200078e00ff */
[----:B------:R-:W-:Y:S02]  /*1fd0*/  @P0 BMSK R15, R13, R12 ;  /* 0x0000000c0d0f021b */ /* 0x000fe40000000000 */
[----:B------:R-:W-:Y:S02]  /*1fe0*/  @P0 SHF.L.U32 R14, R14, R13, RZ ;  /* 0x0000000d0e0e0219 */ /* 0x000fe400000006ff */
[----:B------:R-:W-:Y:S01]  /*1ff0*/  @!P0 LOP3.LUT R12, R9, R10, RZ, 0xe2, !PT ;  /* 0x0000000a090c8212 */ /* 0x000fe200078ee2ff */
[----:B------:R-:W-:Y:S01]  /*2000*/  IMAD.MOV.U32 R9, RZ, RZ, RZ ;  /* 0x000000ffff097224 */ /* 0x000fe200078e00ff */
[----:B------:R-:W-:Y:S01]  /*2010*/  @P0 LOP3.LUT R11, R14, R15, RZ, 0xe2, !PT ;  /* 0x0000000f0e0b0212 */ /* 0x000fe200078ee2ff */
[----:B------:R-:W-:-:S02]  /*2020*/  IMAD.MOV.U32 R10, RZ, RZ, RZ ;  /* 0x000000ffff0a7224 */ /* 0x000fc400078e00ff */
[----:B------:R-:W-:-:S07]  /*2030*/  @P0 IMAD.MOV.U32 R12, RZ, RZ, RZ ;  /* 0x000000ffff0c0224 */ /* 0x000fce00078e00ff */
.L_x_14:
[----:B------:R-:W-:Y:S05]  /*2040*/  BSYNC.RECONVERGENT B0 ;  /* 0x0000000000007941 */ /* 0x000fea0003800200 */
.L_x_12:
[----:B------:R-:W-:Y:S01]  /*2050*/  UISETP.NE.AND UP3, UPT, UR20, URZ, UPT ;  /* 0x000000ff1400728c */ /* 0x000fe2000bf65270 */
[----:B------:R-:W-:Y:S08]  /*2060*/  BSSY B1, `(.L_x_15) ;  /* 0x00000ee000017945 */ /* 0x000ff00003800000 */
[----:B------:R-:W-:Y:S05]  /*2070*/  BRA.U !UP3, `(.L_x_16) ;  /* 0x000000050bcc7547 */ /* 0x000fea000b800000 */
[----:B------:R-:W-:Y:S01]  /*2080*/  BSSY.RELIABLE B0, `(.L_x_17) ;  /* 0x0000069000007945 */ /* 0x000fe20003800100 */
[----:B------:R-:W-:Y:S02]  /*2090*/  IMAD.MOV.U32 R13, RZ, RZ, RZ ;  /* 0x000000ffff0d7224 */ /* 0x000fe400078e00ff */
[----:B------:R-:W-:Y:S02]  /*20a0*/  IMAD.MOV.U32 R14, RZ, RZ, R5 ;  /* 0x000000ffff0e7224 */ /* 0x000fe400078e0005 */
[----:B------:R-:W-:-:S07]  /*20b0*/  IMAD.MOV.U32 R20, RZ, RZ, R8 ;  /* 0x000000ffff147224 */ /* 0x000fce00078e0008 */
.L_x_27:
[----:B------:R-:W0:Y:S02]  /*20c0*/  LDCU UR4, c[0x0][0x394] ;  /* 0x00007280ff0477ac */ /* 0x000e240008000800 */
[----:B0-----:R-:W-:-:S13]  /*20d0*/  ISETP.NE.AND P0, PT, R13, UR4, PT ;  /* 0x000000040d007c0c */ /* 0x001fda000bf05270 */
[----:B------:R-:W-:Y:S05]  /*20e0*/  @!P0 BREAK.RELIABLE B0 ;  /* 0x0000000000008942 */ /* 0x000fea0003800100 */
[----:B------:R-:W-:Y:S05]  /*20f0*/  @!P0 BRA `(.L_x_18) ;  /* 0x0000000c00908947 */ /* 0x000fea0003800000 */
[----:B------:R-:W-:Y:S01]  /*2100*/  BSSY.RELIABLE B2, `(.L_x_19) ;  /* 0x0000035000027945 */ /* 0x000fe20003800100 */
[----:B------:R-:W-:Y:S02]  /*2110*/  IMAD.MOV.U32 R15, RZ, RZ, R20 ;  /* 0x000000ffff0f7224 */ /* 0x000fe400078e0014 */
[----:B------:R-:W-:Y:S02]  /*2120*/  IMAD.MOV.U32 R16, RZ, RZ, R14 ;  /* 0x000000ffff107224 */ /* 0x000fe400078e000e */
[----:B------:R-:W-:-:S07]  /*2130*/  IMAD.MOV.U32 R17, RZ, RZ, R13 ;  /* 0x000000ffff117224 */ /* 0x000fce00078e000d */
.L_x_28:
[----:B------:R-:W0:Y:S01]  /*2140*/  S2R R2, SR_CgaCtaId ;  /* 0x0000000000027919 */ /* 0x000e220000008800 */
[----:B------:R-:W-:Y:S01]  /*2150*/  MOV R19, 0x400 ;  /* 0x0000040000137802 */ /* 0x000fe20000000f00 */
[----:B------:R-:W1:Y:S03]  /*2160*/  LDCU UR4, c[0x0][0x394] ;  /* 0x00007280ff0477ac */ /* 0x000e660008000800 */
[----:B0-----:R-:W-:Y:S01]  /*2170*/  LEA R19, R2, R19, 0x18 ;  /* 0x0000001302137211 */ /* 0x001fe200078ec0ff */
[----:B-1----:R-:W-:-:S04]  /*2180*/  IMAD.U32 R2, RZ, RZ, UR4 ;  /* 0x00000004ff027e24 */ /* 0x002fc8000f8e00ff */
[----:B------:R-:W-:-:S05]  /*2190*/  IMAD.IADD R18, R19, 0x1, R16 ;  /* 0x0000000113127824 */ /* 0x000fca00078e0210 */
[----:B------:R-:W0:Y:S02]  /*21a0*/  LDS.S8 R20, [R18] ;  /* 0x0000000012147984 */ /* 0x000e240000000200 */
[----:B0-----:R-:W-:-:S05]  /*21b0*/  IMAD.IADD R20, R20, 0x1, R15 ;  /* 0x0000000114147824 */ /* 0x001fca00078e020f */
[----:B------:R-:W-:-:S04]  /*21c0*/  ISETP.GT.U32.AND P0, PT, R20, R2, PT ;  /* 0x000000021400720c */ /* 0x000fc80003f04070 */
[----:B------:R-:W-:-:S13]  /*21d0*/  ISETP.LT.OR P0, PT, R20, 0x1, P0 ;  /* 0x000000011400780c */ /* 0x000fda0000701670 */
[----:B------:R-:W-:Y:S05]  /*21e0*/  @P0 BRA `(.L_x_20) ;  /* 0x0000000400500947 */ /* 0x000fea0003800000 */
[C---:B------:R-:W-:Y:S01]  /*21f0*/  ISETP.GT.U32.AND P2, PT, R20.reuse, 0x40, PT ;  /* 0x000000401400780c */ /* 0x040fe20003f44070 */
[----:B------:R-:W-:Y:S01]  /*2200*/  BSSY.RECONVERGENT B3, `(.L_x_21) ;  /* 0x0000023000037945 */ /* 0x000fe20003800200 */
[----:B------:R-:W-:Y:S02]  /*2210*/  IMAD.MOV.U32 R21, RZ, RZ, 0x1 ;  /* 0x00000001ff157424 */ /* 0x000fe400078e00ff */
[----:B------:R-:W-:-:S09]  /*2220*/  VIADD R22, R20, 0xffffffff ;  /* 0xffffffff14167836 */ /* 0x000fd20000000000 */
[----:B------:R-:W-:Y:S05]  /*2230*/  @P2 BRA `(.L_x_22) ;  /* 0x00000000003c2947 */ /* 0x000fea0003800000 */
[----:B------:R-:W-:-:S13]  /*2240*/  ISETP.GT.U32.AND P3, PT, R20, 0x20, PT ;  /* 0x000000201400780c */ /* 0x000fda0003f64070 */
[----:B------:R-:W-:Y:S01]  /*2250*/  @P3 VIADD R24, R20, 0xffffffdf ;  /* 0xffffffdf14183836 */ /* 0x000fe20000000000 */
[----:B------:R-:W-:-:S04]  /*2260*/  @!P3 PRMT R23, R21, 0x7604, R22 ;  /* 0x000076041517b816 */ /* 0x000fc80000000016 */
[----:B------:R-:W-:Y:S02]  /*2270*/  @P3 PRMT R24, R21, 0x7604, R24 ;  /* 0x0000760415183816 */ /* 0x000fe40000000018 */
[--C-:B------:R-:W-:Y:S02]  /*2280*/  @!P3 PRMT R25, RZ, 0x4, R23.reuse ;  /* 0x00000004ff19b816 */ /* 0x100fe40000000017 */
[----:B------:R-:W-:Y:S02]  /*2290*/  @P3 PRMT R28, RZ, 0x4, R24 ;  /* 0x00000004ff1c3816 */ /* 0x000fe40000000018 */
[----:B------:R-:W-:Y:S02]  /*22a0*/  @!P3 PRMT R23, RZ, 0x5, R23 ;  /* 0x00000005ff17b816 */ /* 0x000fe40000000017 */
[----:B------:R-:W-:Y:S02]  /*22b0*/  @!P3 SHF.R.U32.HI R26, RZ, R25, R10 ;  /* 0x00000019ff1ab219 */ /* 0x000fe4000001160a */
[----:B------:R-:W-:-:S02]  /*22c0*/  @P3 PRMT R24, RZ, 0x5, R24 ;  /* 0x00000005ff183816 */ /* 0x000fc40000000018 */
[----:B------:R-:W-:Y:S02]  /*22d0*/  @P3 SHF.R.U32.HI R25, RZ, R28, R9 ;  /* 0x0000001cff193219 */ /* 0x000fe40000011609 */
[----:B------:R-:W-:Y:S02]  /*22e0*/  @!P3 SGXT.U32 R23, R26, R23 ;  /* 0x000000171a17b21a */ /* 0x000fe40000000000 */
[----:B------:R-:W-:Y:S02]  /*22f0*/  @P3 SGXT.U32 R24, R25, R24 ;  /* 0x000000181918321a */ /* 0x000fe40000000000 */
[----:B------:R-:W-:Y:S02]  /*2300*/  @!P3 ISETP.NE.AND P0, PT, R23, RZ, PT ;  /* 0x000000ff1700b20c */ /* 0x000fe40003f05270 */
[----:B------:R-:W-:Y:S01]  /*2310*/  @P3 ISETP.NE.AND P0, PT, R24, RZ, PT ;  /* 0x000000ff1800320c */ /* 0x000fe20003f05270 */
[----:B------:R-:W-:-:S12]  /*2320*/  BRA `(.L_x_23) ;  /* 0x0000000000407947 */ /* 0x000fd80003800000 */
.L_x_22:
[----:B------:R-:W-:Y:S01]  /*2330*/  ISETP.GE.U32.AND P0, PT, R20, 0x61, PT ;  /* 0x000000611400780c */ /* 0x000fe20003f06070 */
[----:B------:R-:W-:Y:S01]  /*2340*/  VIADD R24, R22, 0xffffffc0 ;  /* 0xffffffc016187836 */ /* 0x000fe20000000000 */
[----:B------:R-:W-:-:S11]  /*2350*/  ISETP.GT.U32.AND P3, PT, R20, 0x60, PT ;  /* 0x000000601400780c */ /* 0x000fd60003f64070 */
[----:B------:R-:W-:-:S05]  /*2360*/  @P0 VIADD R24, R22, 0xffffffa0 ;  /* 0xffffffa016180836 */ /* 0x000fca0000000000 */
[C-C-:B------:R-:W-:Y:S02]  /*2370*/  @!P3 PRMT R23, R21.reuse, 0x7604, R24.reuse ;  /* 0x000076041517b816 */ /* 0x140fe40000000018 */
[----:B------:R-:W-:Y:S02]  /*2380*/  @P3 PRMT R24, R21, 0x7604, R24 ;  /* 0x0000760415183816 */ /* 0x000fe40000000018 */
[--C-:B------:R-:W-:Y:S02]  /*2390*/  @!P3 PRMT R25, RZ, 0x4, R23.reuse ;  /* 0x00000004ff19b816 */ /* 0x100fe40000000017 */
[--C-:B------:R-:W-:Y:S02]  /*23a0*/  @P3 PRMT R26, RZ, 0x4, R24.reuse ;  /* 0x00000004ff1a3816 */ /* 0x100fe40000000018 */
[----:B------:R-:W-:Y:S02]  /*23b0*/  @P3 PRMT R27, RZ, 0x5, R24 ;  /* 0x00000005ff1b3816 */ /* 0x000fe40000000018 */
[----:B------:R-:W-:-:S02]  /*23c0*/  @!P3 PRMT R23, RZ, 0x5, R23 ;  /* 0x00000005ff17b816 */ /* 0x000fc40000000017 */
[----:B------:R-:W-:Y:S02]  /*23d0*/  @!P3 SHF.R.U32.HI R24, RZ, R25, R12 ;  /* 0x00000019ff18b219 */ /* 0x000fe4000001160c */
[----:B------:R-:W-:Y:S02]  /*23e0*/  @P3 SHF.R.U32.HI R26, RZ, R26, R11 ;  /* 0x0000001aff1a3219 */ /* 0x000fe4000001160b */
[----:B------:R-:W-:Y:S02]  /*23f0*/  @!P3 SGXT.U32 R23, R24, R23 ;  /* 0x000000171817b21a */ /* 0x000fe40000000000 */
[----:B------:R-:W-:Y:S02]  /*2400*/  @P3 SGXT.U32 R24, R26, R27 ;  /* 0x0000001b1a18321a */ /* 0x000fe40000000000 */
[----:B------:R-:W-:Y:S02]  /*2410*/  @!P3 ISETP.NE.AND P0, PT, R23, RZ, PT ;  /* 0x000000ff1700b20c */ /* 0x000fe40003f05270 */
[----:B------:R-:W-:-:S13]  /*2420*/  @P3 ISETP.NE.AND P0, PT, R24, RZ, PT ;  /* 0x000000ff1800320c */ /* 0x000fda0003f05270 */
.L_x_23:
[----:B------:R-:W-:Y:S05]  /*2430*/  BSYNC.RECONVERGENT B3 ;  /* 0x0000000000037941 */ /* 0x000fea0003800200 */
.L_x_21:
[----:B------:R-:W-:Y:S05]  /*2440*/  @P0 BRA `(.L_x_20) ;  /* 0x0000000000b80947 */ /* 0x000fea0003800000 */
[----:B------:R-:W-:Y:S05]  /*2450*/  BSYNC.RELIABLE B2 ;  /* 0x0000000000027941 */ /* 0x000fea0003800100 */
.L_x_19:
[----:B------:R-:W-:Y:S01]  /*2460*/  IMAD.IADD R19, R19, 0x1, R14 ;  /* 0x0000000113137824 */ /* 0x000fe200078e020e */
[----:B------:R-:W-:Y:S04]  /*2470*/  BSSY.RECONVERGENT B2, `(.L_x_24) ;  /* 0x0000024000027945 */ /* 0x000fe80003800200 */
[----:B------:R-:W0:Y:S04]  /*2480*/  LDS.U8 R15, [R19] ;  /* 0x00000000130f7984 */ /* 0x000e280000000000 */
[----:B0-----:R0:W-:Y:S04]  /*2490*/  STS.U8 [R18], R15 ;  /* 0x0000000f12007388 */ /* 0x0011e80000000000 */
[----:B------:R0:W-:Y:S01]  /*24a0*/  STS.U8 [R19], R20 ;  /* 0x0000001413007388 */ /* 0x0001e20000000000 */
[----:B------:R-:W-:Y:S05]  /*24b0*/  @P2 BRA `(.L_x_25) ;  /* 0x00000000003c2947 */ /* 0x000fea0003800000 */
[----:B------:R-:W-:-:S13]  /*24c0*/  ISETP.GT.U32.AND P0, PT, R20, 0x20, PT ;  /* 0x000000201400780c */ /* 0x000fda0003f04070 */
[----:B------:R-:W-:Y:S01]  /*24d0*/  @P0 VIADD R16, R20, 0xffffffdf ;  /* 0xffffffdf14100836 */ /* 0x000fe20000000000 */
[----:B------:R-:W-:-:S04]  /*24e0*/  @!P0 PRMT R22, R21, 0x7604, R22 ;  /* 0x0000760415168816 */ /* 0x000fc80000000016 */
[----:B------:R-:W-:Y:S02]  /*24f0*/  @P0 PRMT R16, R21, 0x7604, R16 ;  /* 0x0000760415100816 */ /* 0x000fe40000000010 */
[--C-:B0-----:R-:W-:Y:S02]  /*2500*/  @!P0 PRMT R18, RZ, 0x4, R22.reuse ;  /* 0x00000004ff128816 */ /* 0x101fe40000000016 */
[----:B------:R-:W-:Y:S02]  /*2510*/  @!P0 PRMT R15, RZ, 0x5, R22 ;  /* 0x00000005ff0f8816 */ /* 0x000fe40000000016 */
[--C-:B------:R-:W-:Y:S02]  /*2520*/  @P0 PRMT R22, RZ, 0x4, R16.reuse ;  /* 0x00000004ff160816 */ /* 0x100fe40000000010 */
[----:B------:R-:W-:Y:S02]  /*2530*/  @P0 PRMT R17, RZ, 0x5, R16 ;  /* 0x00000005ff110816 */ /* 0x000fe40000000010 */
[----:B------:R-:W-:-:S02]  /*2540*/  @!P0 BMSK R15, R18, R15 ;  /* 0x0000000f120f821b */ /* 0x000fc40000000000 */
[C---:B------:R-:W-:Y:S02]  /*2550*/  @!P0 SHF.L.U32 R18, R21.reuse, R18, RZ ;  /* 0x0000001215128219 */ /* 0x040fe400000006ff */
[----:B------:R-:W-:Y:S02]  /*2560*/  @P0 BMSK R16, R22, R17 ;  /* 0x000000111610021b */ /* 0x000fe40000000000 */
[----:B------:R-:W-:Y:S02]  /*2570*/  @P0 SHF.L.U32 R21, R21, R22, RZ ;  /* 0x0000001615150219 */ /* 0x000fe400000006ff */
[----:B------:R-:W-:Y:S02]  /*2580*/  @!P0 LOP3.LUT R10, R18, R15, R10, 0xe2, !PT ;  /* 0x0000000f120a8212 */ /* 0x000fe400078ee20a */
[----:B------:R-:W-:Y:S01]  /*2590*/  @P0 LOP3.LUT R9, R21, R16, R9, 0xe2, !PT ;  /* 0x0000001015090212 */ /* 0x000fe200078ee209 */
[----:B------:R-:W-:Y:S06]  /*25a0*/  BRA `(.L_x_26) ;  /* 0x0000000000407947 */ /* 0x000fec0003800000 */
.L_x_25:
[----:B------:R-:W-:Y:S01]  /*25b0*/  ISETP.GE.U32.AND P2, PT, R20, 0x61, PT ;  /* 0x000000611400780c */ /* 0x000fe20003f46070 */
[----:B------:R-:W-:Y:S01]  /*25c0*/  VIADD R16, R22, 0xffffffc0 ;  /* 0xffffffc016107836 */ /* 0x000fe20000000000 */
[----:B------:R-:W-:-:S11]  /*25d0*/  ISETP.GT.U32.AND P0, PT, R20, 0x60, PT ;  /* 0x000000601400780c */ /* 0x000fd60003f04070 */
[----:B------:R-:W-:-:S05]  /*25e0*/  @P2 VIADD R16, R22, 0xffffffa0 ;  /* 0xffffffa016102836 */ /* 0x000fca0000000000 */
[C-C-:B0-----:R-:W-:Y:S02]  /*25f0*/  @!P0 PRMT R15, R21.reuse, 0x7604, R16.reuse ;  /* 0x00007604150f8816 */ /* 0x141fe40000000010 */
[----:B------:R-:W-:Y:S02]  /*2600*/  @P0 PRMT R16, R21, 0x7604, R16 ;  /* 0x0000760415100816 */ /* 0x000fe40000000010 */
[--C-:B------:R-:W-:Y:S02]  /*2610*/  @!P0 PRMT R18, RZ, 0x4, R15.reuse ;  /* 0x00000004ff128816 */ /* 0x100fe4000000000f */
[----:B------:R-:W-:Y:S02]  /*2620*/  @!P0 PRMT R15, RZ, 0x5, R15 ;  /* 0x00000005ff0f8816 */ /* 0x000fe4000000000f */
[--C-:B------:R-:W-:Y:S02]  /*2630*/  @P0 PRMT R22, RZ, 0x4, R16.reuse ;  /* 0x00000004ff160816 */ /* 0x100fe40000000010 */
[----:B------:R-:W-:-:S02]  /*2640*/  @P0 PRMT R17, RZ, 0x5, R16 ;  /* 0x00000005ff110816 */ /* 0x000fc40000000010 */
[----:B------:R-:W-:Y:S02]  /*2650*/  @!P0 BMSK R15, R18, R15 ;  /* 0x0000000f120f821b */ /* 0x000fe40000000000 */
[C---:B------:R-:W-:Y:S02]  /*2660*/  @!P0 SHF.L.U32 R18, R21.reuse, R18, RZ ;  /* 0x0000001215128219 */ /* 0x040fe400000006ff */
[----:B------:R-:W-:Y:S02]  /*2670*/  @P0 BMSK R16, R22, R17 ;  /* 0x000000111610021b */ /* 0x000fe40000000000 */
[----:B------:R-:W-:Y:S02]  /*2680*/  @P0 SHF.L.U32 R21, R21, R22, RZ ;  /* 0x0000001615150219 */ /* 0x000fe400000006ff */
[----:B------:R-:W-:Y:S02]  /*2690*/  @!P0 LOP3.LUT R12, R18, R15, R12, 0xe2, !PT ;  /* 0x0000000f120c8212 */ /* 0x000fe400078ee20c */
[----:B------:R-:W-:-:S07]  /*26a0*/  @P0 LOP3.LUT R11, R21, R16, R11, 0xe2, !PT ;  /* 0x00000010150b0212 */ /* 0x000fce00078ee20b */
.L_x_26:
[----:B------:R-:W-:Y:S05]  /*26b0*/  BSYNC.RECONVERGENT B2 ;  /* 0x0000000000027941 */ /* 0x000fea0003800200 */
.L_x_24:
[----:B------:R-:W0:Y:S01]  /*26c0*/  LDCU UR4, c[0x0][0x390] ;  /* 0x00007200ff0477ac */ /* 0x000e220008000800 */
[----:B------:R-:W-:-:S05]  /*26d0*/  VIADD R13, R13, 0x1 ;  /* 0x000000010d0d7836 */ /* 0x000fca0000000000 */
[----:B------:R-:W-:Y:S01]  /*26e0*/  ISETP.NE.AND P0, PT, R13, UR20, PT ;  /* 0x000000140d007c0c */ /* 0x000fe2000bf05270 */
[----:B0-----:R-:W-:-:S12]  /*26f0*/  VIADD R14, R14, UR4 ;  /* 0x000000040e0e7c36 */ /* 0x001fd80008000000 */
[----:B------:R-:W-:Y:S05]  /*2700*/  @P0 BRA `(.L_x_27) ;  /* 0xfffffff8006c0947 */ /* 0x000fea000383ffff */
[----:B------:R-:W-:Y:S05]  /*2710*/  BSYNC.RELIABLE B0 ;  /* 0x0000000000007941 */ /* 0x000fea0003800100 */
.L_x_17:
[----:B------:R-:W-:Y:S05]  /*2720*/  BRA `(.L_x_16) ;  /* 0x0000000000207947 */ /* 0x000fea0003800000 */
.L_x_20:
[----:B------:R-:W0:Y:S01]  /*2730*/  LDCU UR4, c[0x0][0x390] ;  /* 0x00007200ff0477ac */ /* 0x000e220008000800 */
[----:B------:R-:W-:-:S05]  /*2740*/  VIADD R17, R17, 0x1 ;  /* 0x0000000111117836 */ /* 0x000fca0000000000 */
[----:B------:R-:W-:Y:S01]  /*2750*/  ISETP.NE.AND P0, PT, R17, R2, PT ;  /* 0x000000021100720c */ /* 0x000fe20003f05270 */
[----:B0-----:R-:W-:-:S12]  /*2760*/  VIADD R16, R16, UR4 ;  /* 0x0000000410107c36 */ /* 0x001fd80008000000 */
[----:B------:R-:W-:Y:S05]  /*2770*/  @!P0 BREAK.RELIABLE B2 ;  /* 0x0000000000028942 */ /* 0x000fea0003800100 */
[----:B------:R-:W-:Y:S05]  /*2780*/  @!P0 BREAK.RELIABLE B0 ;  /* 0x0000000000008942 */ /* 0x000fea0003800100 */
[----:B------:R-:W-:Y:S05]  /*2790*/  @P0 BRA `(.L_x_28) ;  /* 0xfffffff800680947 */ /* 0x000fea000383ffff */
[----:B------:R-:W-:Y:S05]  /*27a0*/  BRA `(.L_x_18) ;  /* 0x0000000400e47947 */ /* 0x000fea0003800000 */
.L_x_16:
[----:B------:R-:W-:Y:S01]  /*27b0*/  VOTE.ANY R9, PT, PT ;  /* 0x0000000000097806 */ /* 0x000fe200038e0100 */
[----:B------:R-:W0:Y:S01]  /*27c0*/  S2R R15, SR_LANEID ;  /* 0x00000000000f7919 */ /* 0x000e220000000000 */
[----:B------:R-:W-:Y:S02]  /*27d0*/  BSSY.RECONVERGENT B0, `(.L_x_29) ;  /* 0x0000008000007945 */ /* 0x000fe40003800200 */
[----:B------:R-:W1:Y:S08]  /*27e0*/  BREV R10, R9 ;  /* 0x00000009000a7301 */ /* 0x000e700000000000 */
[----:B-1----:R-:W0:Y:S02]  /*27f0*/  FLO.U32.SH R12, R10 ;  /* 0x0000000a000c7300 */ /* 0x002e2400000e0400 */
[----:B0-----:R-:W-:-:S13]  /*2800*/  ISETP.NE.AND P0, PT, R15, R12, PT ;  /* 0x0000000c0f00720c */ /* 0x001fda0003f05270 */
[----:B------:R-:W-:Y:S05]  /*2810*/  @P0 BRA `(.L_x_30) ;  /* 0x00000000000c0947 */ /* 0x000fea0003800000 */
[----:B------:R-:W0:Y:S01]  /*2820*/  LDC.64 R10, c[0x0][0x388] ;  /* 0x0000e200ff0a7b82 */ /* 0x000e220000000a00 */
[----:B------:R-:W0:Y:S02]  /*2830*/  POPC R13, R9 ;  /* 0x00000009000d7309 */ /* 0x000e240000000000 */
[----:B0-----:R0:W5:Y:S02]  /*2840*/  ATOMG.E.ADD.STRONG.GPU PT, R0, desc[UR18][R10.64], R13 ;  /* 0x8000000d0a0079a8 */ /* 0x00116400081ef112 */
.L_x_30:
[----:B------:R-:W-:Y:S05]  /*2850*/  BSYNC.RECONVERGENT B0 ;  /* 0x0000000000007941 */ /* 0x000fea0003800200 */
.L_x_29:
[----:B------:R-:W-:-:S13]  /*2860*/  R2UR UR4, R9 ;  /* 0x00000000090472ca */ /* 0x000fda00000e0000 */
[----:B------:R-:W-:Y:S05]  /*2870*/  BRA.DIV UR4, `(.L_x_31) ;  /* 0x0000000604e07947 */ /* 0x000fea000b800000 */
[----:B-----5:R1:W2:Y:S02]  /*2880*/  SHFL.IDX PT, R0, R0, R12, 0x1f ;  /* 0x00001f0c00007589 */ /* 0x0202a400000e0000 */
.L_x_43:
[----:B0-----:R-:W-:Y:S01]  /*2890*/  IMAD.MOV.U32 R10, RZ, RZ, -0x1 ;  /* 0xffffffffff0a7424 */ /* 0x001fe200078e00ff */
[----:B------:R-:W0:Y:S04]  /*28a0*/  LDCU UR4, c[0x0][0x398] ;  /* 0x00007300ff0477ac */ /* 0x000e280008000800 */
[----:B------:R-:W-:-:S04]  /*28b0*/  SHF.L.U32 R10, R10, R15, RZ ;  /* 0x0000000f0a0a7219 */ /* 0x000fc800000006ff */
[----:B------:R-:W-:-:S04]  /*28c0*/  LOP3.LUT R10, R9, R10, RZ, 0x30, !PT ;  /* 0x0000000a090a7212 */ /* 0x000fc800078e30ff */
[----:B------:R-:W2:Y:S02]  /*28d0*/  POPC R9, R10 ;  /* 0x0000000a00097309 */ /* 0x000ea40000000000 */
[----:B--2---:R-:W-:-:S05]  /*28e0*/  IMAD.IADD R9, R0, 0x1, R9 ;  /* 0x0000000100097824 */ /* 0x004fca00078e0209 */
[----:B0-----:R-:W-:-:S13]  /*28f0*/  ISETP.GT.U32.AND P0, PT, R9, UR4, PT ;  /* 0x0000000409007c0c */ /* 0x001fda000bf04070 */
[----:B------:R-:W-:Y:S05]  /*2900*/  @P0 EXIT ;  /* 0x000000000000094d */ /* 0x000fea0003800000 */
[----:B------:R-:W0:Y:S01]  /*2910*/  LDC.64 R10, c[0x0][0x380] ;  /* 0x0000e000ff0a7b82 */ /* 0x000e220000000a00 */
[----:B------:R-:W-:-:S04]  /*2920*/  IMAD R9, R9, R2, RZ ;  /* 0x0000000209097224 */ /* 0x000fc800078e02ff */
[----:B0-----:R-:W-:-:S05]  /*2930*/  IMAD.WIDE.U32 R10, R9, 0x4, R10 ;  /* 0x00000004090a7825 */ /* 0x001fca00078e000a */
[----:B------:R0:W-:Y:S01]  /*2940*/  STG.E desc[UR18][R10.64], R8 ;  /* 0x000000080a007986 */ /* 0x0001e2000c101912 */
[----:B------:R-:W-:Y:S05]  /*2950*/  @!P1 BRA `(.L_x_18) ;  /* 0x0000000400789947 */ /* 0x000fea0003800000 */
[----:B------:R-:W-:Y:S01]  /*2960*/  UISETP.GE.U32.AND UP3, UPT, UR17, 0x7, UPT ;  /* 0x000000071100788c */ /* 0x000fe2000bf66070 */
[----:B------:R-:W-:Y:S02]  /*2970*/  IMAD.MOV.U32 R13, RZ, RZ, 0x1 ;  /* 0x00000001ff0d7424 */ /* 0x000fe400078e00ff */
[----:B------:R-:W-:-:S06]  /*2980*/  IMAD.MOV.U32 R0, RZ, RZ, R5 ;  /* 0x000000ffff007224 */ /* 0x000fcc00078e0005 */
[----:B------:R-:W-:Y:S05]  /*2990*/  BRA.U !UP3, `(.L_x_32) ;  /* 0x000000010ba47547 */ /* 0x000fea000b800000 */
[----:B------:R-:W2:Y:S01]  /*29a0*/  S2R R0, SR_CgaCtaId ;  /* 0x0000000000007919 */ /* 0x000ea20000008800 */
[----:B------:R-:W-:Y:S01]  /*29b0*/  MOV R13, 0x400 ;  /* 0x00000400000d7802 */ /* 0x000fe20000000f00 */
[----:B------:R-:W-:Y:S01]  /*29c0*/  IMAD.U32 R2, RZ, RZ, UR20 ;  /* 0x00000014ff027e24 */ /* 0x000fe2000f8e00ff */
[----:B------:R-:W-:Y:S01]  /*29d0*/  BSSY.RECONVERGENT B0, `(.L_x_33) ;  /* 0x0000024000007945 */ /* 0x000fe20003800200 */
[----:B------:R-:W-:-:S03]  /*29e0*/  IMAD.MOV.U32 R15, RZ, RZ, 0x1 ;  /* 0x00000001ff0f7424 */ /* 0x000fc600078e00ff */
[----:B------:R-:W-:Y:S02]  /*29f0*/  LOP3.LUT R2, R2, 0xfffffff8, RZ, 0xc0, !PT ;  /* 0xfffffff802027812 */ /* 0x000fe400078ec0ff */
[----:B--2---:R-:W-:Y:S01]  /*2a00*/  LEA R13, R0, R13, 0x18 ;  /* 0x0000000d000d7211 */ /* 0x004fe200078ec0ff */
[----:B------:R-:W-:-:S07]  /*2a10*/  IMAD.MOV.U32 R0, RZ, RZ, R5 ;  /* 0x000000ffff007224 */ /* 0x000fce00078e0005 */
.L_x_34:
[----:B------:R-:W2:Y:S01]  /*2a20*/  LDCU UR4, c[0x0][0x390] ;  /* 0x00007200ff0477ac */ /* 0x000ea20008000800 */
[----:B-1----:R-:W-:Y:S02]  /*2a30*/  IMAD.IADD R12, R13, 0x1, R0 ;  /* 0x000000010d0c7824 */ /* 0x002fe400078e0200 */
[----:B0-----:R-:W-:-:S03]  /*2a40*/  IMAD.WIDE.U32 R8, R15, 0x4, R10 ;  /* 0x000000040f087825 */ /* 0x001fc600078e000a */
[----:B------:R-:W0:Y:S01]  /*2a50*/  LDS.S8 R17, [R12] ;  /* 0x000000000c117984 */ /* 0x000e220000000200 */
[----:B--2---:R-:W-:-:S03]  /*2a60*/  VIADD R14, R12, UR4 ;  /* 0x000000040c0e7c36 */ /* 0x004fc60008000000 */
[----:B------:R1:W2:Y:S01]  /*2a70*/  LDS.S8 R19, [R12+UR4] ;  /* 0x000000040c137984 */ /* 0x0002a20008000200 */
[----:B------:R-:W-:-:S03]  /*2a80*/  VIADD R16, R14, UR4 ;  /* 0x000000040e107c36 */ /* 0x000fc60008000000 */
[----:B------:R-:W3:Y:S01]  /*2a90*/  LDS.S8 R21, [R14+UR4] ;  /* 0x000000040e157984 */ /* 0x000ee20008000200 */
[----:B------:R-:W-:-:S03]  /*2aa0*/  VIADD R18, R16, UR4 ;  /* 0x0000000410127c36 */ /* 0x000fc60008000000 */
[----:B------:R-:W4:Y:S01]  /*2ab0*/  LDS.S8 R23, [R16+UR4] ;  /* 0x0000000410177984 */ /* 0x000f220008000200 */
[C---:B-1----:R-:W-:Y:S02]  /*2ac0*/  VIADD R12, R15.reuse, 0x7 ;  /* 0x000000070f0c7836 */ /* 0x042fe40000000000 */
[----:B------:R-:W-:Y:S01]  /*2ad0*/  VIADD R20, R18, UR4 ;  /* 0x0000000412147c36 */ /* 0x000fe20008000000 */
[----:B------:R-:W1:Y:S01]  /*2ae0*/  LDS.S8 R25, [R18+UR4] ;  /* 0x0000000412197984 */ /* 0x000e620008000200 */
[----:B------:R-:W-:Y:S01]  /*2af0*/  VIADD R15, R15, 0x8 ;  /* 0x000000080f0f7836 */ /* 0x000fe20000000000 */
[----:B------:R-:W-:Y:S01]  /*2b00*/  ISETP.NE.AND P0, PT, R12, R2, PT ;  /* 0x000000020c00720c */ /* 0x000fe20003f05270 */
[----:B------:R-:W-:Y:S01]  /*2b10*/  VIADD R22, R20, UR4 ;  /* 0x0000000414167c36 */ /* 0x000fe20008000000 */
[----:B------:R-:W5:Y:S01]  /*2b20*/  LDS.S8 R27, [R20+UR4] ;  /* 0x00000004141b7984 */ /* 0x000f620008000200 */
[----:B------:R-:W-:Y:S02]  /*2b30*/  IMAD.U32 R12, RZ, RZ, UR4 ;  /* 0x00000004ff0c7e24 */ /* 0x000fe4000f8e00ff */
[----:B------:R-:W-:Y:S01]  /*2b40*/  VIADD R24, R22, UR4 ;  /* 0x0000000416187c36 */ /* 0x000fe20008000000 */
[----:B------:R-:W5:Y:S01]  /*2b50*/  LDS.S8 R29, [R22+UR4] ;  /* 0x00000004161d7984 */ /* 0x000f620008000200 */
[----:B------:R-:W-:-:S04]  /*2b60*/  IMAD R0, R12, 0x8, R0 ;  /* 0x000000080c007824 */ /* 0x000fc800078e0200 */
[----:B------:R-:W5:Y:S04]  /*2b70*/  LDS.S8 R24, [R24+UR4] ;  /* 0x0000000418187984 */ /* 0x000f680008000200 */
[----:B0-----:R0:W-:Y:S04]  /*2b80*/  STG.E desc[UR18][R8.64], R17 ;  /* 0x0000001108007986 */ /* 0x0011e8000c101912 */
[----:B--2---:R0:W-:Y:S04]  /*2b90*/  STG.E desc[UR18][R8.64+0x4], R19 ;  /* 0x0000041308007986 */ /* 0x0041e8000c101912 */
[----:B---3--:R0:W-:Y:S04]  /*2ba0*/  STG.E desc[UR18][R8.64+0x8], R21 ;  /* 0x0000081508007986 */ /* 0x0081e8000c101912 */
[----:B----4-:R0:W-:Y:S04]  /*2bb0*/  STG.E desc[UR18][R8.64+0xc], R23 ;  /* 0x00000c1708007986 */ /* 0x0101e8000c101912 */
[----:B-1----:R0:W-:Y:S04]  /*2bc0*/  STG.E desc[UR18][R8.64+0x10], R25 ;  /* 0x0000101908007986 */ /* 0x0021e8000c101912 */
[----:B-----5:R0:W-:Y:S04]  /*2bd0*/  STG.E desc[UR18][R8.64+0x14], R27 ;  /* 0x0000141b08007986 */ /* 0x0201e8000c101912 */
[----:B------:R0:W-:Y:S04]  /*2be0*/  STG.E desc[UR18][R8.64+0x18], R29 ;  /* 0x0000181d08007986 */ /* 0x0001e8000c101912 */
[----:B------:R0:W-:Y:S01]  /*2bf0*/  STG.E desc[UR18][R8.64+0x1c], R24 ;  /* 0x00001c1808007986 */ /* 0x0001e2000c101912 */
[----:B------:R-:W-:Y:S05]  /*2c00*/  @P0 BRA `(.L_x_34) ;  /* 0xfffffffc00840947 */ /* 0x000fea000383ffff */
[----:B------:R-:W-:Y:S05]  /*2c10*/  BSYNC.RECONVERGENT B0 ;  /* 0x0000000000007941 */ /* 0x000fea0003800200 */
.L_x_33:
[----:B------:R-:W-:-:S07]  /*2c20*/  IMAD.MOV.U32 R13, RZ, RZ, R15 ;  /* 0x000000ffff0d7224 */ /* 0x000fce00078e000f */
.L_x_32:
[----:B------:R-:W-:-:S09]  /*2c30*/  ULOP3.LUT UP3, URZ, UR20, 0x7, URZ, 0xc0, !UPT ;  /* 0x0000000714ff7892 */ /* 0x000fd2000f86c0ff */
[----:B------:R-:W-:Y:S05]  /*2c40*/  BRA.U !UP3, `(.L_x_18) ;  /* 0x000000010bbc7547 */ /* 0x000fea000b800000 */
[----:B------:R-:W-:Y:S05]  /*2c50*/  BRA.U !UP2, `(.L_x_35) ;  /* 0x000000010a4c7547 */ /* 0x000fea000b800000 */
[----:B------:R-:W2:Y:S01]  /*2c60*/  S2UR UR14, SR_CgaCtaId ;  /* 0x00000000000e79c3 */ /* 0x000ea20000008800 */
[----:B------:R-:W3:Y:S01]  /*2c70*/  LDCU UR15, c[0x0][0x390] ;  /* 0x00007200ff0f77ac */ /* 0x000ee20008000800 */
[----:B0-----:R-:W-:Y:S01]  /*2c80*/  IMAD.WIDE.U32 R8, R13, 0x4, R10 ;  /* 0x000000040d087825 */ /* 0x001fe200078e000a */
[----:B------:R-:W-:-:S03]  /*2c90*/  UMOV UR4, 0x400 ;  /* 0x0000040000047882 */ /* 0x000fc60000000000 */
[----:B------:R-:W-:Y:S02]  /*2ca0*/  VIADD R13, R13, 0x4 ;  /* 0x000000040d0d7836 */ /* 0x000fe40000000000 */
[----:B---3--:R-:W-:Y:S01]  /*2cb0*/  IMAD.U32 R23, RZ, RZ, UR15 ;  /* 0x0000000fff177e24 */ /* 0x008fe2000f8e00ff */
[----:B--2---:R-:W-:-:S06]  /*2cc0*/  ULEA UR4, UR14, UR4, 0x18 ;  /* 0x000000040e047291 */ /* 0x004fcc000f8ec0ff */
[----:B------:R-:W-:-:S03]  /*2cd0*/  VIADD R2, R0, UR4 ;  /* 0x0000000400027c36 */ /* 0x000fc60008000000 */
[----:B------:R0:W2:Y:S01]  /*2ce0*/  LDS.S8 R15, [R0+UR4] ;  /* 0x00000004000f7984 */ /* 0x0000a20008000200 */
[----:B-1----:R-:W-:-:S03]  /*2cf0*/  VIADD R12, R2, UR15 ;  /* 0x0000000f020c7c36 */ /* 0x002fc60008000000 */
[----:B------:R-:W1:Y:S01]  /*2d00*/  LDS.S8 R17, [R2+UR15] ;  /* 0x0000000f02117984 */ /* 0x000e620008000200 */
[----:B------:R-:W-:-:S03]  /*2d10*/  VIADD R14, R12, UR15 ;  /* 0x0000000f0c0e7c36 */ /* 0x000fc60008000000 */
[----:B------:R-:W3:Y:S01]  /*2d20*/  LDS.S8 R19, [R12+UR15] ;  /* 0x0000000f0c137984 */ /* 0x000ee20008000200 */
[----:B0-----:R-:W-:-:S03]  /*2d30*/  IMAD R0, R23, 0x4, R0 ;  /* 0x0000000417007824 */ /* 0x001fc600078e0200 */
[----:B------:R-:W0:Y:S04]  /*2d40*/  LDS.S8 R21, [R14+UR15] ;  /* 0x0000000f0e157984 */ /* 0x000e280008000200 */
[----:B--2---:R2:W-:Y:S04]  /*2d50*/  STG.E desc[UR18][R8.64], R15 ;  /* 0x0000000f08007986 */ /* 0x0045e8000c101912 */
[----:B-1----:R2:W-:Y:S04]  /*2d60*/  STG.E desc[UR18][R8.64+0x4], R17 ;  /* 0x0000041108007986 */ /* 0x0025e8000c101912 */
[----:B---3--:R2:W-:Y:S04]  /*2d70*/  STG.E desc[UR18][R8.64+0x8], R19 ;  /* 0x0000081308007986 */ /* 0x0085e8000c101912 */
[----:B0-----:R2:W-:Y:S02]  /*2d80*/  STG.E desc[UR18][R8.64+0xc], R21 ;  /* 0x00000c1508007986 */ /* 0x0015e4000c101912 */
.L_x_35:
[----:B------:R-:W3:Y:S02]  /*2d90*/  LDCU UR4, c[0x0][0x394] ;  /* 0x00007280ff0477ac */ /* 0x000ee40008000800 */
[----:B---3--:R-:W-:-:S04]  /*2da0*/  UIADD3 UR4, UPT, UPT, UR4, 0x7, URZ ;  /* 0x0000000704047890 */ /* 0x008fc8000fffe0ff */
[----:B------:R-:W-:-:S09]  /*2db0*/  ULOP3.LUT UP3, URZ, UR4, 0x3, URZ, 0xc0, !UPT ;  /* 0x0000000304ff7892 */ /* 0x000fd2000f86c0ff */
[----:B------:R-:W-:Y:S05]  /*2dc0*/  BRA.U !UP3, `(.L_x_18) ;  /* 0x000000010b5c7547 */ /* 0x000fea000b800000 */
[----:B------:R-:W-:-:S09]  /*2dd0*/  UISETP.NE.AND UP3, UPT, UR12, URZ, UPT ;  /* 0x000000ff0c00728c */ /* 0x000fd2000bf65270 */
[----:B------:R-:W-:Y:S05]  /*2de0*/  BRA.U !UP3, `(.L_x_36) ;  /* 0x000000010b347547 */ /* 0x000fea000b800000 */
[----:B------:R-:W3:Y:S01]  /*2df0*/  S2UR UR14, SR_CgaCtaId ;  /* 0x00000000000e79c3 */ /* 0x000ee20000008800 */
[----:B------:R-:W4:Y:S01]  /*2e00*/  LDCU UR15, c[0x0][0x390] ;  /* 0x00007200ff0f77ac */ /* 0x000f220008000800 */
[----:B0-2---:R-:W-:Y:S01]  /*2e10*/  IMAD.WIDE.U32 R8, R13, 0x4, R10 ;  /* 0x000000040d087825 */ /* 0x005fe200078e000a */
[----:B------:R-:W-:-:S03]  /*2e20*/  UMOV UR4, 0x400 ;  /* 0x0000040000047882 */ /* 0x000fc60000000000 */
[----:B------:R-:W-:Y:S02]  /*2e30*/  VIADD R13, R13, 0x2 ;  /* 0x000000020d0d7836 */ /* 0x000fe40000000000 */
[----:B----4-:R-:W-:Y:S01]  /*2e40*/  IMAD.U32 R19, RZ, RZ, UR15 ;  /* 0x0000000fff137e24 */ /* 0x010fe2000f8e00ff */
[----:B---3--:R-:W-:-:S06]  /*2e50*/  ULEA UR4, UR14, UR4, 0x18 ;  /* 0x000000040e047291 */ /* 0x008fcc000f8ec0ff */
[----:B------:R-:W-:-:S03]  /*2e60*/  VIADD R2, R0, UR4 ;  /* 0x0000000400027c36 */ /* 0x000fc60008000000 */
[----:B------:R0:W2:Y:S04]  /*2e70*/  LDS.S8 R15, [R0+UR4] ;  /* 0x00000004000f7984 */ /* 0x0000a80008000200 */
[----:B------:R-:W3:Y:S01]  /*2e80*/  LDS.S8 R17, [R2+UR15] ;  /* 0x0000000f02117984 */ /* 0x000ee20008000200 */
[----:B0-----:R-:W-:-:S03]  /*2e90*/  IMAD R0, R19, 0x2, R0 ;  /* 0x0000000213007824 */ /* 0x001fc600078e0200 */
[----:B--2---:R4:W-:Y:S04]  /*2ea0*/  STG.E desc[UR18][R8.64], R15 ;  /* 0x0000000f08007986 */ /* 0x0049e8000c101912 */
[----:B---3--:R4:W-:Y:S02]  /*2eb0*/  STG.E desc[UR18][R8.64+0x4], R17 ;  /* 0x0000041108007986 */ /* 0x0089e4000c101912 */
.L_x_36:
[----:B------:R-:W-:-:S09]  /*2ec0*/  UISETP.NE.AND UP3, UPT, UR11, URZ, UPT ;  /* 0x000000ff0b00728c */ /* 0x000fd2000bf65270 */
[----:B------:R-:W-:Y:S05]  /*2ed0*/  BRA.U !UP3, `(.L_x_18) ;  /* 0x000000010b187547 */ /* 0x000fea000b800000 */
[----:B------:R-:W3:Y:S01]  /*2ee0*/  S2UR UR14, SR_CgaCtaId ;  /* 0x00000000000e79c3 */ /* 0x000ee20000008800 */
[----:B------:R-:W-:Y:S01]  /*2ef0*/  UMOV UR4, 0x400 ;  /* 0x0000040000047882 */ /* 0x000fe20000000000 */
[----:B0-----:R-:W-:Y:S01]  /*2f00*/  IMAD.WIDE.U32 R10, R13, 0x4, R10 ;  /* 0x000000040d0a7825 */ /* 0x001fe200078e000a */
[----:B---3--:R-:W-:-:S09]  /*2f10*/  ULEA UR4, UR14, UR4, 0x18 ;  /* 0x000000040e047291 */ /* 0x008fd2000f8ec0ff */
[----:B--2-4-:R-:W0:Y:S04]  /*2f20*/  LDS.S8 R9, [R0+UR4] ;  /* 0x0000000400097984 */ /* 0x014e280008000200 */
[----:B0-----:R3:W-:Y:S02]  /*2f30*/  STG.E desc[UR18][R10.64], R9 ;  /* 0x000000090a007986 */ /* 0x0017e4000c101912 */
.L_x_18:
[----:B------:R-:W-:Y:S05]  /*2f40*/  BSYNC B1 ;  /* 0x0000000000017941 */ /* 0x000fea0003800000 */
.L_x_15:
[----:B------:R-:W-:Y:S05]  /*2f50*/  BRA `(.L_x_37) ;  /* 0xffffffd400387947 */ /* 0x000fea000383ffff */
.L_x_2:
[----:B------:R-:W-:Y:S01]  /*2f60*/  BSSY B0, `(.L_x_38) ;  /* 0x0000008000007945 */ /* 0x000fe20003800000 */
[----:B-----5:R-:W-:Y:S02]  /*2f70*/  IMAD.MOV.U32 R0, RZ, RZ, R8 ;  /* 0x000000ffff007224 */ /* 0x020fe400078e0008 */
[----:B------:R-:W-:Y:S02]  /*2f80*/  IMAD.MOV.U32 R12, RZ, RZ, RZ ;  /* 0x000000ffff0c7224 */ /* 0x000fe400078e00ff */
[----:B------:R-:W-:Y:S02]  /*2f90*/  IMAD.MOV.U32 R11, RZ, RZ, 0x1f ;  /* 0x0000001fff0b7424 */ /* 0x000fe400078e00ff */
[----:B-1----:R-:W-:-:S07]  /*2fa0*/  IMAD.MOV.U32 R9, RZ, RZ, -0x1 ;  /* 0xffffffffff097424 */ /* 0x002fce00078e00ff */
[----:B------:R-:W-:Y:S05]  /*2fb0*/  WARPSYNC.COLLECTIVE R9, `(.L_x_39) ;  /* 0x0000000009087348 */ /* 0x000fea0003c00000 */
[----:B------:R0:W1:Y:S02]  /*2fc0*/  SHFL.IDX P0, R0, R0, R12, R11 ;  /* 0x0000000c00007389 */ /* 0x000064000000000b */
[----:B01----:R-:W-:Y:S05]  /*2fd0*/  ENDCOLLECTIVE ;  /* 0x000000000000791b */ /* 0x003fea0003800000 */
.L_x_39:
[----:B------:R-:W-:Y:S05]  /*2fe0*/  BSYNC B0 ;  /* 0x0000000000007941 */ /* 0x000fea0003800000 */
.L_x_38:
[----:B------:R-:W-:Y:S05]  /*2ff0*/  BRA `(.L_x_40) ;  /* 0xffffffd400407947 */ /* 0x000fea000383ffff */
.L_x_31:
[----:B------:R-:W-:Y:S01]  /*3000*/  BSSY B0, `(.L_x_41) ;  /* 0x0000005000007945 */ /* 0x000fe20003800000 */
[----:B0-----:R-:W-:-:S07]  /*3010*/  IMAD.MOV.U32 R11, RZ, RZ, 0x1f ;  /* 0x0000001fff0b7424 */ /* 0x001fce00078e00ff */
[----:B-----5:R-:W-:Y:S05]  /*3020*/  WARPSYNC.COLLECTIVE R9, `(.L_x_42) ;  /* 0x0000000009087348 */ /* 0x020fea0003c00000 */
[----:B-----5:R0:W1:Y:S02]  /*3030*/  SHFL.IDX P0, R0, R0, R12, R11 ;  /* 0x0000000c00007389 */ /* 0x020064000000000b */
[----:B01----:R-:W-:Y:S05]  /*3040*/  ENDCOLLECTIVE ;  /* 0x000000000000791b */ /* 0x003fea0003800000 */
.L_x_42:
[----:B------:R-:W-:Y:S05]  /*3050*/  BSYNC B0 ;  /* 0x0000000000007941 */ /* 0x000fea0003800000 */
.L_x_41:
[----:B------:R-:W-:Y:S05]  /*3060*/  BRA `(.L_x_43) ;  /* 0xfffffff800087947 */ /* 0x000fea000383ffff */
.L_x_44:
[----:B------:R-:W-:-:S00]  /*3070*/  BRA `(.L_x_44) ;  /* 0xfffffffc00fc7947 */ /* 0x000fc0000383ffff */
[----:B------:R-:W-:-:S00]  /*3080*/  NOP ;  /* 0x0000000000007918 */ /* 0x000fc00000000000 */
[----:B------:R-:W-:-:S00]  /*3090*/  NOP ;  /* 0x0000000000007918 */ /* 0x000fc00000000000 */
[----:B------:R-:W-:-:S00]  /*30a0*/  NOP ;  /* 0x0000000000007918 */ /* 0x000fc00000000000 */
[----:B------:R-:W-:-:S00]  /*30b0*/  NOP ;  /* 0x0000000000007918 */ /* 0x000fc00000000000 */
[----:B------:R-:W-:-:S00]  /*30c0*/  NOP ;  /* 0x0000000000007918 */ /* 0x000fc00000000000 */
[----:B------:R-:W-:-:S00]  /*30d0*/  NOP ;  /* 0x0000000000007918 */ /* 0x000fc00000000000 */
[----:B------:R-:W-:-:S00]  /*30e0*/  NOP ;  /* 0x0000000000007918 */ /* 0x000fc00000000000 */
[----:B------:R-:W-:-:S00]  /*30f0*/  NOP ;  /* 0x0000000000007918 */ /* 0x000fc00000000000 */
.L_x_156:


//--------------------- .text._Z24BalancedPermutationsImplILj3EEvPiS0_jjj --------------------------
	.section	.text._Z24BalancedPermutationsImplILj3EEvPiS0_jjj,"ax",@progbits
	.align	128
        .global         _Z24BalancedPermutationsImplILj3EEvPiS0_jjj
        .type           _Z24BalancedPermutationsImplILj3EEvPiS0_jjj,@function
        .size           _Z24BalancedPermutationsImplILj3EEvPiS0_jjj,(.L_x_157 - _Z24BalancedPermutationsImplILj3EEvPiS0_jjj)
        .other          _Z24BalancedPermutationsImplILj3EEvPiS0_jjj,@"STO_CUDA_ENTRY STV_DEFAULT"
_Z24BalancedPermutationsImplILj3EEvPiS0_jjj:
.text._Z24BalancedPermutationsImplILj3EEvPiS0_jjj:
[----:B------:R-:W-:Y:S08]  /*0000*/  LDC R1, c[0x0][0x37c] ;  /* 0x0000df00ff017b82 */ /* 0x000ff00000000800 */
[----:B------:R-:W0:Y:S01]  /*0010*/  S2UR UR15, SR_CgaCtaId ;  /* 0x00000000000f79c3 */ /* 0x000e220000008800 */
[----:B------:R-:W1:Y:S01]  /*0020*/  S2R R5, SR_TID.X ;  /* 0x0000000000057919 */ /* 0x000e620000002100 */
[----:B------:R-:W-:Y:S01]  /*0030*/  UMOV UR4, 0x400 ;  /* 0x0000040000047882 */ /* 0x000fe20000000000 */
[----:B------:R-:W2:Y:S01]  /*0040*/  LDCU.64 UR12, c[0x0][0x390] ;  /* 0x00007200ff0c77ac */ /* 0x000ea20008000a00 */
[----:B------:R-:W3:Y:S04]  /*0050*/  LDCU.64 UR18, c[0x0][0x358] ;  /* 0x00006b00ff1277ac */ /* 0x000ee80008000a00 */
[----:B------:R-:W1:Y:S08]  /*0060*/  S2UR UR14, SR_CTAID.X ;  /* 0x00000000000e79c3 */ /* 0x000e700000002500 */
[----:B------:R-:W1:Y:S01]  /*0070*/  LDC R2, c[0x0][0x360] ;  /* 0x0000d800ff027b82 */ /* 0x000e620000000800 */
[----:B--2---:R-:W-:-:S02]  /*0080*/  USHF.R.U32.HI UR21, URZ, 0x1, UR13 ;  /* 0x00000001ff157899 */ /* 0x004fc4000801160d */
[----:B------:R-:W-:Y:S02]  /*0090*/  UIADD3 UR20, UPT, UPT, UR13, -0x1, URZ ;  /* 0xffffffff0d147890 */ /* 0x000fe4000fffe0ff */
[----:B0-----:R-:W-:Y:S01]  /*00a0*/  ULEA UR15, UR15, UR4, 0x18 ;  /* 0x000000040f0f7291 */ /* 0x001fe2000f8ec0ff */
[----:B------:R-:W0:Y:S01]  /*00b0*/  LDCU UR4, c[0x0][0x370] ;  /* 0x00006e00ff0477ac */ /* 0x000e220008000800 */
[----:B------:R-:W-:Y:S02]  /*00c0*/  UIADD3 UR17, UPT, UPT, UR13, -0x2, URZ ;  /* 0xfffffffe0d117890 */ /* 0x000fe4000fffe0ff */
[----:B------:R-:W-:Y:S02]  /*00d0*/  UIADD3 UR11, UPT, UPT, UR13, 0x3, URZ ;  /* 0x000000030d0b7890 */ /* 0x000fe4000fffe0ff */
[----:B------:R-:W-:Y:S02]  /*00e0*/  UIADD3 UR13, UPT, UPT, UR13, 0x7, URZ ;  /* 0x000000070d0d7890 */ /* 0x000fe4000fffe0ff */
[----:B------:R-:W-:-:S02]  /*00f0*/  UIADD3 UR5, UPT, UPT, UR21, 0x7, URZ ;  /* 0x0000000715057890 */ /* 0x000fc4000fffe0ff */
[----:B------:R-:W-:Y:S01]  /*0100*/  UIADD3 UR6, UPT, UPT, UR21, 0x6, URZ ;  /* 0x0000000615067890 */ /* 0x000fe2000fffe0ff */
[C---:B-1----:R-:W-:Y:S01]  /*0110*/  IMAD R0, R2.reuse, UR14, R5 ;  /* 0x0000000e02007c24 */ /* 0x042fe2000f8e0205 */
[----:B------:R-:W-:Y:S02]  /*0120*/  UIADD3 UR7, UPT, UPT, UR21, 0x5, URZ ;  /* 0x0000000515077890 */ /* 0x000fe4000fffe0ff */
[----:B------:R-:W-:Y:S01]  /*0130*/  UIADD3 UR8, UPT, UPT, UR21, 0x4, URZ ;  /* 0x0000000415087890 */ /* 0x000fe2000fffe0ff */
[--C-:B0-----:R-:W-:Y:S01]  /*0140*/  IMAD R2, R2, UR4, R0.reuse ;  /* 0x0000000402027c24 */ /* 0x101fe2000f8e0200 */
[----:B------:R-:W-:Y:S01]  /*0150*/  SHF.R.U32.HI R3, RZ, 0x10, R0 ;  /* 0x00000010ff037819 */ /* 0x000fe20000011600 */
[----:B------:R-:W-:Y:S02]  /*0160*/  UIADD3 UR9, UPT, UPT, UR21, 0x3, URZ ;  /* 0x0000000315097890 */ /* 0x000fe4000fffe0ff */
[----:B------:R-:W-:Y:S01]  /*0170*/  UIADD3 UR10, UPT, UPT, UR21, 0x2, URZ ;  /* 0x00000002150a7890 */ /* 0x000fe2000fffe0ff */
[----:B------:R-:W-:Y:S01]  /*0180*/  SHF.R.U32.HI R7, RZ, 0x10, R2 ;  /* 0x00000010ff077819 */ /* 0x000fe20000011602 */
[----:B------:R-:W-:Y:S01]  /*0190*/  ULOP3.LUT UR4, UR21, 0x7, URZ, 0xc0, !UPT ;  /* 0x0000000715047892 */ /* 0x000fe2000f8ec0ff */
[----:B------:R-:W-:Y:S01]  /*01a0*/  LOP3.LUT R3, R0, 0x3d, R3, 0x96, !PT ;  /* 0x0000003d00037812 */ /* 0x000fe200078e9603 */
[----:B------:R-:W-:Y:S01]  /*01b0*/  ULOP3.LUT UR13, UR13, 0x7, URZ, 0xc0, !UPT ;  /* 0x000000070d0d7892 */ /* 0x000fe2000f8ec0ff */
[----:B------:R-:W-:Y:S01]  /*01c0*/  LOP3.LUT R7, R2, 0x3d, R7, 0x96, !PT ;  /* 0x0000003d02077812 */ /* 0x000fe200078e9607 */
[----:B------:R-:W-:-:S02]  /*01d0*/  UIMAD UR22, UR21, UR12, UR15 ;  /* 0x0000000c151672a4 */ /* 0x000fc4000f8e020f */
[----:B------:R-:W-:Y:S01]  /*01e0*/  IMAD R3, R3, 0x9, RZ ;  /* 0x0000000903037824 */ /* 0x000fe200078e02ff */
[----:B------:R-:W-:Y:S01]  /*01f0*/  UIADD3 UR23, UPT, UPT, UR15, UR12, URZ ;  /* 0x0000000c0f177290 */ /* 0x000fe2000fffe0ff */
[----:B------:R-:W-:Y:S01]  /*0200*/  IMAD R7, R7, 0x9, RZ ;  /* 0x0000000907077824 */ /* 0x000fe200078e02ff */
[----:B------:R-:W-:Y:S02]  /*0210*/  ULEA UR24, UR12, UR15, 0x1 ;  /* 0x0000000f0c187291 */ /* 0x000fe4000f8e08ff */
[----:B------:R-:W-:Y:S01]  /*0220*/  SHF.R.U32.HI R0, RZ, 0x4, R3 ;  /* 0x00000004ff007819 */ /* 0x000fe20000011603 */
[----:B------:R-:W-:Y:S01]  /*0230*/  UIMAD UR25, UR12, 0x3, UR15 ;  /* 0x000000030c1978a4 */ /* 0x000fe2000f8e020f */
[----:B------:R-:W-:Y:S01]  /*0240*/  SHF.R.U32.HI R2, RZ, 0x4, R7 ;  /* 0x00000004ff027819 */ /* 0x000fe20000011607 */
[----:B------:R-:W-:Y:S01]  /*0250*/  ULEA UR26, UR12, UR15, 0x2 ;  /* 0x0000000f0c1a7291 */ /* 0x000fe2000f8e10ff */
[----:B------:R-:W-:Y:S01]  /*0260*/  LOP3.LUT R0, R0, R3, RZ, 0x3c, !PT ;  /* 0x0000000300007212 */ /* 0x000fe200078e3cff */
[----:B------:R-:W-:Y:S01]  /*0270*/  UIMAD UR27, UR12, 0x5, UR15 ;  /* 0x000000050c1b78a4 */ /* 0x000fe2000f8e020f */
[----:B------:R-:W-:Y:S01]  /*0280*/  LOP3.LUT R2, R2, R7, RZ, 0x3c, !PT ;  /* 0x0000000702027212 */ /* 0x000fe200078e3cff */
[----:B------:R-:W-:-:S02]  /*0290*/  UIMAD UR28, UR12, 0x6, UR15 ;  /* 0x000000060c1c78a4 */ /* 0x000fc4000f8e020f */
[----:B------:R-:W-:Y:S01]  /*02a0*/  IMAD R0, R0, 0x27d4eb2d, RZ ;  /* 0x27d4eb2d00007824 */ /* 0x000fe200078e02ff */
[----:B------:R-:W-:Y:S01]  /*02b0*/  UIMAD UR29, UR12, 0x7, UR15 ;  /* 0x000000070c1d78a4 */ /* 0x000fe2000f8e020f */
[----:B------:R-:W-:Y:S01]  /*02c0*/  IMAD R2, R2, 0x27d4eb2d, RZ ;  /* 0x27d4eb2d02027824 */ /* 0x000fe200078e02ff */
[----:B------:R-:W-:Y:S02]  /*02d0*/  UIMAD UR16, UR21, UR12, UR12 ;  /* 0x0000000c151072a4 */ /* 0x000fe4000f8e020c */
[----:B------:R-:W-:Y:S01]  /*02e0*/  SHF.R.U32.HI R3, RZ, 0xf, R0 ;  /* 0x0000000fff037819 */ /* 0x000fe20000011600 */
[----:B------:R-:W-:Y:S01]  /*02f0*/  UIMAD UR5, UR5, UR12, UR15 ;  /* 0x0000000c050572a4 */ /* 0x000fe2000f8e020f */
[----:B------:R-:W-:Y:S01]  /*0300*/  SHF.R.U32.HI R7, RZ, 0xf, R2 ;  /* 0x0000000fff077819 */ /* 0x000fe20000011602 */
[----:B------:R-:W-:Y:S01]  /*0310*/  UIMAD UR6, UR6, UR12, UR15 ;  /* 0x0000000c060672a4 */ /* 0x000fe2000f8e020f */
[----:B------:R-:W-:Y:S01]  /*0320*/  LOP3.LUT R4, R3, R0, RZ, 0x3c, !PT ;  /* 0x0000000003047212 */ /* 0x000fe200078e3cff */
[----:B------:R-:W-:Y:S01]  /*0330*/  UIMAD UR7, UR7, UR12, UR15 ;  /* 0x0000000c070772a4 */ /* 0x000fe2000f8e020f */
[----:B------:R-:W-:Y:S01]  /*0340*/  LOP3.LUT R6, R7, R2, RZ, 0x3c, !PT ;  /* 0x0000000207067212 */ /* 0x000fe200078e3cff */
[----:B------:R-:W-:Y:S01]  /*0350*/  UIMAD UR8, UR8, UR12, UR15 ;  /* 0x0000000c080872a4 */ /* 0x000fe2000f8e020f */
[----:B------:R-:W-:Y:S01]  /*0360*/  IMAD.MOV.U32 R3, RZ, RZ, RZ ;  /* 0x000000ffff037224 */ /* 0x000fe200078e00ff */
[----:B------:R-:W-:Y:S01]  /*0370*/  UIMAD UR9, UR9, UR12, UR15 ;  /* 0x0000000c090972a4 */ /* 0x000fe2000f8e020f */
[----:B------:R-:W-:Y:S01]  /*0380*/  IMAD.MOV.U32 R7, RZ, RZ, RZ ;  /* 0x000000ffff077224 */ /* 0x000fe200078e00ff */
[----:B------:R-:W-:-:S02]  /*0390*/  UIMAD UR10, UR10, UR12, UR15 ;  /* 0x0000000c0a0a72a4 */ /* 0x000fc4000f8e020f */
[----:B------:R-:W-:Y:S02]  /*03a0*/  UIADD3 UR30, UPT, UPT, UR21, -0x1, URZ ;  /* 0xffffffff151e7890 */ /* 0x000fe4000fffe0ff */
[----:B------:R-:W-:Y:S02]  /*03b0*/  ULOP3.LUT UR12, UR11, 0x3, URZ, 0xc0, !UPT ;  /* 0x000000030b0c7892 */ /* 0x000fe4000f8ec0ff */
[----:B------:R-:W-:Y:S02]  /*03c0*/  UIADD3 UR4, UPT, UPT, UR4, -0x1, URZ ;  /* 0xffffffff04047890 */ /* 0x000fe4000fffe0ff */
[----:B------:R-:W-:Y:S02]  /*03d0*/  UIADD3 UR14, UPT, UPT, UR13, -0x1, URZ ;  /* 0xffffffff0d0e7890 */ /* 0x000fe4000fffe0ff */
[----:B------:R-:W-:Y:S02]  /*03e0*/  ULOP3.LUT UR11, UR11, 0x1, URZ, 0xc0, !UPT ;  /* 0x000000010b0b7892 */ /* 0x000fe4000f8ec0ff */
[----:B------:R-:W-:-:S02]  /*03f0*/  UIADD3 UR12, UPT, UPT, UR12, -0x1, URZ ;  /* 0xffffffff0c0c7890 */ /* 0x000fc4000fffe0ff */
[----:B------:R-:W-:Y:S02]  /*0400*/  UIADD3 UR13, UPT, UPT, UR15, UR16, URZ ;  /* 0x000000100f0d7290 */ /* 0x000fe4000fffe0ff */
[----:B------:R-:W-:Y:S02]  /*0410*/  UISETP.GE.U32.AND UP0, UPT, UR30, 0x7, UPT ;  /* 0x000000071e00788c */ /* 0x000fe4000bf06070 */
[----:B------:R-:W-:Y:S02]  /*0420*/  UISETP.GE.U32.AND UP1, UPT, UR4, 0x3, UPT ;  /* 0x000000030400788c */ /* 0x000fe4000bf26070 */
[----:B---3--:R-:W-:-:S11]  /*0430*/  UISETP.GE.U32.AND UP2, UPT, UR14, 0x3, UPT ;  /* 0x000000030e00788c */ /* 0x008fd6000bf46070 */
.L_x_78:
[----:B0-----:R-:W0:Y:S01]  /*0440*/  S2R R0, SR_LANEID ;  /* 0x0000000000007919 */ /* 0x001e220000000000 */
[----:B------:R-:W-:Y:S05]  /*0450*/  YIELD ;  /* 0x0000000000007946 */ /* 0x000fea0003800000 */
[----:B------:R-:W-:Y:S01]  /*0460*/  BSSY.RECONVERGENT B0, `(.L_x_45) ;  /* 0x0000006000007945 */ /* 0x000fe20003800200 */
[----:B--2-4-:R-:W-:Y:S01]  /*0470*/  IMAD.MOV.U32 R8, RZ, RZ, RZ ;  /* 0x000000ffff087224 */ /* 0x014fe200078e00ff */
[----:B0-----:R-:W-:-:S13]  /*0480*/  ISETP.NE.AND P0, PT, R0, RZ, PT ;  /* 0x000000ff0000720c */ /* 0x001fda0003f05270 */
[----:B-1-3--:R-:W-:Y:S05]  /*0490*/  @P0 BRA `(.L_x_46) ;  /* 0x0000000000080947 */ /* 0x00afea0003800000 */
[----:B------:R-:W0:Y:S02]  /*04a0*/  LDC.64 R8, c[0x0][0x388] ;  /* 0x0000e200ff087b82 */ /* 0x000e240000000a00 */
[----:B0-----:R0:W5:Y:S02]  /*04b0*/  LDG.E R8, desc[UR18][R8.64] ;  /* 0x0000001208087981 */ /* 0x001164000c1e1900 */
.L_x_46:
[----:B------:R-:W-:Y:S05]  /*04c0*/  BSYNC.RECONVERGENT B0 ;  /* 0x0000000000007941 */ /* 0x000fea0003800200 */
.L_x_45:
[----:B------:R-:W-:-:S03]  /*04d0*/  UMOV UR4, 0xffffffff ;  /* 0xffffffff00047882 */ /* 0x000fc60000000000 */
[----:B------:R-:W-:Y:S05]  /*04e0*/  BRA.DIV UR4, `(.L_x_47) ;  /* 0x0000002604f07947 */ /* 0x000fea000b800000 */
[----:B-----5:R1:W2:Y:S02]  /*04f0*/  SHFL.IDX PT, R0, R8, RZ, 0x1f ;  /* 0x00001fff08007589 */ /* 0x0202a400000e0000 */
.L_x_81:
[----:B------:R-:W2:Y:S02]  /*0500*/  LDCU UR4, c[0x0][0x398] ;  /* 0x00007300ff0477ac */ /* 0x000ea40008000800 */
[----:B--2---:R-:W-:-:S13]  /*0510*/  ISETP.GE.U32.AND P0, PT, R0, UR4, PT ;  /* 0x0000000400007c0c */ /* 0x004fda000bf06070 */
[----:B------:R-:W-:Y:S05]  /*0520*/  @P0 EXIT ;  /* 0x000000000000094d */ /* 0x000fea0003800000 */
[----:B------:R-:W2:Y:S02]  /*0530*/  LDCU UR4, c[0x0][0x394] ;  /* 0x00007280ff0477ac */ /* 0x000ea40008000800 */
[----:B--2---:R-:W-:-:S05]  /*0540*/  IMAD.U32 R2, RZ, RZ, UR4 ;  /* 0x00000004ff027e24 */ /* 0x004fca000f8e00ff */
[----:B------:R-:W-:-:S13]  /*0550*/  ISETP.GE.U32.AND P1, PT, R2, 0x2, PT ;  /* 0x000000020200780c */ /* 0x000fda0003f26070 */
[----:B------:R-:W-:Y:S05]  /*0560*/  @!P1 BRA `(.L_x_48) ;  /* 0x0000000400fc9947 */ /* 0x000fea0003800000 */
[----:B------:R-:W-:Y:S02]  /*0570*/  IMAD.MOV.U32 R10, RZ, RZ, RZ ;  /* 0x000000ffff0a7224 */ /* 0x000fe400078e00ff */
[----:B-1----:R-:W-:Y:S01]  /*0580*/  IMAD.MOV.U32 R8, RZ, RZ, R5 ;  /* 0x000000ffff087224 */ /* 0x002fe200078e0005 */
[----:B------:R-:W-:Y:S06]  /*0590*/  BRA.U !UP0, `(.L_x_49) ;  /* 0x0000000108c87547 */ /* 0x000fec000b800000 */
[----:B------:R-:W1:Y:S01]  /*05a0*/  S2R R8, SR_CgaCtaId ;  /* 0x0000000000087919 */ /* 0x000e620000008800 */
[----:B------:R-:W2:Y:S01]  /*05b0*/  LDC R11, c[0x0][0x390] ;  /* 0x0000e400ff0b7b82 */ /* 0x000ea20000000800 */
[----:B------:R-:W-:Y:S01]  /*05c0*/  IMAD.U32 R10, RZ, RZ, UR21 ;  /* 0x00000015ff0a7e24 */ /* 0x000fe2000f8e00ff */
[----:B------:R-:W-:Y:S01]  /*05d0*/  MOV R13, 0x400 ;  /* 0x00000400000d7802 */ /* 0x000fe20000000f00 */
[----:B------:R-:W-:Y:S01]  /*05e0*/  BSSY.RECONVERGENT B0, `(.L_x_49) ;  /* 0x000002d000007945 */ /* 0x000fe20003800200 */
[----:B0-----:R-:W-:Y:S02]  /*05f0*/  IMAD.MOV.U32 R9, RZ, RZ, RZ ;  /* 0x000000ffff097224 */ /* 0x001fe400078e00ff */
[----:B------:R-:W-:-:S05]  /*0600*/  LOP3.LUT R10, R10, 0x7ffffff8, RZ, 0xc0, !PT ;  /* 0x7ffffff80a0a7812 */ /* 0x000fca00078ec0ff */
[----:B------:R-:W-:Y:S01]  /*0610*/  IMAD.MOV R12, RZ, RZ, -R10 ;  /* 0x000000ffff0c7224 */ /* 0x000fe200078e0a0a */
[----:B-1----:R-:W-:Y:S01]  /*0620*/  LEA R13, R8, R13, 0x18 ;  /* 0x0000000d080d7211 */ /* 0x002fe200078ec0ff */
[----:B------:R-:W-:-:S07]  /*0630*/  IMAD.MOV.U32 R8, RZ, RZ, R5 ;  /* 0x000000ffff087224 */ /* 0x000fce00078e0005 */
.L_x_50:
        /* <DEDUP_REMOVED lines=19> */
[----:B-1----:R-:W-:Y:S01]  /*0770*/  VIADD R17, R16, 0xfffffffb ;  /* 0xfffffffb10117836 */ /* 0x002fe20000000000 */
[----:B------:R1:W-:Y:S01]  /*0780*/  STS.U8 [R8+UR24], R23 ;  /* 0x0000001708007988 */ /* 0x0003e20008000018 */
[----:B---3--:R-:W-:-:S03]  /*0790*/  VIADD R19, R9, 0x6 ;  /* 0x0000000609137836 */ /* 0x008fc60000000000 */
[----:B------:R3:W-:Y:S01]  /*07a0*/  STS.U8 [R8+UR10], R25 ;  /* 0x0000001908007988 */ /* 0x0007e2000800000a */
[----:B------:R-:W-:Y:S02]  /*07b0*/  VIADD R9, R9, 0x8 ;  /* 0x0000000809097836 */ /* 0x000fe40000000000 */
[C---:B0-----:R-:W-:Y:S01]  /*07c0*/  VIADD R21, R16.reuse, 0xfffffffa ;  /* 0xfffffffa10157836 */ /* 0x041fe20000000000 */
[----:B------:R-:W-:Y:S01]  /*07d0*/  STS.U8 [R8+UR25], R27 ;  /* 0x0000001b08007988 */ /* 0x000fe20008000019 */
[----:B-1----:R-:W-:-:S03]  /*07e0*/  VIADD R23, R16, 0xfffffff9 ;  /* 0xfffffff910177836 */ /* 0x002fc60000000000 */
        /* <DEDUP_REMOVED lines=10> */
[----:B--2---:R-:W-:Y:S01]  /*0890*/  IMAD R8, R11, 0x8, R8 ;  /* 0x000000080b087824 */ /* 0x004fe200078e0208 */
[----:B------:R-:W-:Y:S06]  /*08a0*/  @P0 BRA `(.L_x_50) ;  /* 0xfffffffc00640947 */ /* 0x000fec000383ffff */
[----:B------:R-:W-:Y:S05]  /*08b0*/  BSYNC.RECONVERGENT B0 ;  /* 0x0000000000007941 */ /* 0x000fea0003800200 */
.L_x_49:
[----:B------:R-:W-:-:S13]  /*08c0*/  LOP3.LUT P0, RZ, R2, 0xe, RZ, 0xc0, !PT ;  /* 0x0000000e02ff7812 */ /* 0x000fda000780c0ff */
[----:B------:R-:W-:Y:S05]  /*08d0*/  @!P0 BRA `(.L_x_48) ;  /* 0x0000000400208947 */ /* 0x000fea0003800000 */
[----:B------:R-:W1:Y:S02]  /*08e0*/  LDCU UR4, c[0x0][0x394] ;  /* 0x00007280ff0477ac */ /* 0x000e640008000800 */
[----:B-1----:R-:W-:-:S04]  /*08f0*/  ULOP3.LUT UR15, UR4, 0x6, URZ, 0xc0, !UPT ;  /* 0x00000006040f7892 */ /* 0x002fc8000f8ec0ff */
[----:B------:R-:W-:Y:S01]  /*0900*/  UISETP.NE.AND UP3, UPT, UR15, URZ, UPT ;  /* 0x000000ff0f00728c */ /* 0x000fe2000bf65270 */
[----:B------:R-:W-:Y:S10]  /*0910*/  BRA.U !UP1, `(.L_x_51) ;  /* 0x0000000109807547 */ /* 0x000ff4000b800000 */
[----:B------:R-:W1:Y:S01]  /*0920*/  S2UR UR14, SR_CgaCtaId ;  /* 0x00000000000e79c3 */ /* 0x000e620000008800 */
[----:B------:R-:W2:Y:S01]  /*0930*/  LDCU UR16, c[0x0][0x390] ;  /* 0x00007200ff1077ac */ /* 0x000ea20008000800 */
[----:B------:R-:W-:Y:S01]  /*0940*/  IMAD.MOV R22, RZ, RZ, -R10 ;  /* 0x000000ffff167224 */ /* 0x000fe200078e0a0a */
[----:B------:R-:W-:Y:S01]  /*0950*/  LOP3.LUT R12, RZ, R10, RZ, 0x33, !PT ;  /* 0x0000000aff0c7212 */ /* 0x000fe200078e33ff */
[C---:B0-----:R-:W-:Y:S01]  /*0960*/  VIADD R9, R10.reuse, 0x1 ;  /* 0x000000010a097836 */ /* 0x041fe20000000000 */
[----:B------:R-:W-:Y:S01]  /*0970*/  UMOV UR4, 0x400 ;  /* 0x0000040000047882 */ /* 0x000fe20000000000 */
[----:B------:R-:W-:Y:S01]  /*0980*/  VIADD R14, R10, 0x2 ;  /* 0x000000020a0e7836 */ /* 0x000fe20000000000 */
[----:B------:R-:W-:Y:S01]  /*0990*/  PRMT R22, R22, 0x7710, RZ ;  /* 0x0000771016167816 */ /* 0x000fe200000000ff */
[C---:B------:R-:W-:Y:S02]  /*09a0*/  VIADD R18, R10.reuse, 0x3 ;  /* 0x000000030a127836 */ /* 0x040fe40000000000 */
[----:B------:R-:W-:-:S02]  /*09b0*/  VIADD R10, R10, 0x4 ;  /* 0x000000040a0a7836 */ /* 0x000fc40000000000 */
[C---:B------:R-:W-:Y:S02]  /*09c0*/  VIADD R16, R22.reuse, 0xfffffffe ;  /* 0xfffffffe16107836 */ /* 0x040fe40000000000 */
[----:B------:R-:W-:Y:S02]  /*09d0*/  VIADD R20, R22, 0xfffffffd ;  /* 0xfffffffd16147836 */ /* 0x000fe40000000000 */
[----:B--2---:R-:W-:Y:S01]  /*09e0*/  IMAD.U32 R24, RZ, RZ, UR16 ;  /* 0x00000010ff187e24 */ /* 0x004fe2000f8e00ff */
[----:B-1----:R-:W-:-:S06]  /*09f0*/  ULEA UR4, UR14, UR4, 0x18 ;  /* 0x000000040e047291 */ /* 0x002fcc000f8ec0ff */
[----:B------:R-:W-:-:S03]  /*0a00*/  VIADD R11, R8, UR4 ;  /* 0x00000004080b7c36 */ /* 0x000fc60008000000 */
[----:B------:R0:W-:Y:S01]  /*0a10*/  STS.U8 [R8+UR4], R9 ;  /* 0x0000000908007988 */ /* 0x0001e20008000004 */
[----:B------:R-:W-:Y:S02]  /*0a20*/  VIADD R15, R11, UR16 ;  /* 0x000000100b0f7c36 */ /* 0x000fe40008000000 */
[C---:B------:R-:W-:Y:S02]  /*0a30*/  IMAD R13, R24.reuse, UR21, R11 ;  /* 0x00000015180d7c24 */ /* 0x040fe4000f8e020b */
[----:B------:R-:W-:Y:S02]  /*0a40*/  VIADD R19, R15, UR16 ;  /* 0x000000100f137c36 */ /* 0x000fe40008000000 */
[C---:B------:R-:W-:Y:S01]  /*0a50*/  IMAD R17, R24.reuse, UR21, R15 ;  /* 0x0000001518117c24 */ /* 0x040fe2000f8e020f */
[----:B------:R1:W-:Y:S01]  /*0a60*/  STS.U8 [R13], R12 ;  /* 0x0000000c0d007388 */ /* 0x0003e20000000000 */
[----:B------:R-:W-:Y:S02]  /*0a70*/  VIADD R21, R19, UR16 ;  /* 0x0000001013157c36 */ /* 0x000fe40008000000 */
[C---:B0-----:R-:W-:Y:S01]  /*0a80*/  IMAD R9, R24.reuse, UR21, R19 ;  /* 0x0000001518097c24 */ /* 0x041fe2000f8e0213 */
[----:B------:R2:W-:Y:S01]  /*0a90*/  STS.U8 [R11+UR16], R14 ;  /* 0x0000000e0b007988 */ /* 0x0005e20008000010 */
[----:B------:R-:W-:-:S02]  /*0aa0*/  IMAD R21, R24, UR21, R21 ;  /* 0x0000001518157c24 */ /* 0x000fc4000f8e0215 */
[----:B------:R-:W-:Y:S01]  /*0ab0*/  IMAD R8, R24, 0x4, R8 ;  /* 0x0000000418087824 */ /* 0x000fe200078e0208 */
[----:B------:R2:W-:Y:S01]  /*0ac0*/  STS.U8 [R17], R16 ;  /* 0x0000001011007388 */ /* 0x0005e20000000000 */
[----:B-1----:R-:W-:-:S03]  /*0ad0*/  VIADD R12, R22, 0xfffffffc ;  /* 0xfffffffc160c7836 */ /* 0x002fc60000000000 */
[----:B------:R2:W-:Y:S04]  /*0ae0*/  STS.U8 [R15+UR16], R18 ;  /* 0x000000120f007988 */ /* 0x0005e80008000010 */
[----:B------:R2:W-:Y:S04]  /*0af0*/  STS.U8 [R9], R20 ;  /* 0x0000001409007388 */ /* 0x0005e80000000000 */
[----:B------:R2:W-:Y:S04]  /*0b00*/  STS.U8 [R19+UR16], R10 ;  /* 0x0000000a13007988 */ /* 0x0005e80008000010 */
[----:B------:R2:W-:Y:S02]  /*0b10*/  STS.U8 [R21], R12 ;  /* 0x0000000c15007388 */ /* 0x0005e40000000000 */
.L_x_51:
[----:B------:R-:W-:Y:S05]  /*0b20*/  BRA.U !UP3, `(.L_x_48) ;  /* 0x000000010b8c7547 */ /* 0x000fea000b800000 */
[----:B------:R-:W-:Y:S01]  /*0b30*/  UISETP.NE.AND UP3, UPT, UR15, 0x2, UPT ;  /* 0x000000020f00788c */ /* 0x000fe2000bf65270 */
[----:B------:R-:W-:-:S08]  /*0b40*/  LOP3.LUT P0, RZ, R2, 0x2, RZ, 0xc0, !PT ;  /* 0x0000000202ff7812 */ /* 0x000fd0000780c0ff */
[----:B------:R-:W-:Y:S05]  /*0b50*/  BRA.U !UP3, `(.L_x_52) ;  /* 0x000000010b547547 */ /* 0x000fea000b800000 */
[----:B------:R-:W1:Y:S01]  /*0b60*/  S2UR UR14, SR_CgaCtaId ;  /* 0x00000000000e79c3 */ /* 0x000e620000008800 */
[----:B------:R-:W3:Y:S01]  /*0b70*/  LDCU UR15, c[0x0][0x390] ;  /* 0x00007200ff0f77ac */ /* 0x000ee20008000800 */
[----:B--2---:R-:W-:Y:S01]  /*0b80*/  IMAD.MOV R16, RZ, RZ, -R10 ;  /* 0x000000ffff107224 */ /* 0x004fe200078e0a0a */
[----:B------:R-:W-:Y:S01]  /*0b90*/  LOP3.LUT R12, RZ, R10, RZ, 0x33, !PT ;  /* 0x0000000aff0c7212 */ /* 0x000fe200078e33ff */
[C---:B0-----:R-:W-:Y:S01]  /*0ba0*/  VIADD R9, R10.reuse, 0x1 ;  /* 0x000000010a097836 */ /* 0x041fe20000000000 */
[----:B------:R-:W-:Y:S01]  /*0bb0*/  UMOV UR4, 0x400 ;  /* 0x0000040000047882 */ /* 0x000fe20000000000 */
[----:B------:R-:W-:Y:S01]  /*0bc0*/  VIADD R14, R10, 0x2 ;  /* 0x000000020a0e7836 */ /* 0x000fe20000000000 */
[----:B------:R-:W-:-:S03]  /*0bd0*/  PRMT R16, R16, 0x7710, RZ ;  /* 0x0000771010107816 */ /* 0x000fc600000000ff */
[----:B------:R-:W-:Y:S02]  /*0be0*/  IMAD.MOV.U32 R10, RZ, RZ, R14 ;  /* 0x000000ffff0a7224 */ /* 0x000fe400078e000e */
[----:B------:R-:W-:Y:S02]  /*0bf0*/  VIADD R16, R16, 0xfffffffe ;  /* 0xfffffffe10107836 */ /* 0x000fe40000000000 */
[----:B---3--:R-:W-:Y:S01]  /*0c00*/  IMAD.U32 R18, RZ, RZ, UR15 ;  /* 0x0000000fff127e24 */ /* 0x008fe2000f8e00ff */
[----:B-1----:R-:W-:-:S06]  /*0c10*/  ULEA UR4, UR14, UR4, 0x18 ;  /* 0x000000040e047291 */ /* 0x002fcc000f8ec0ff */
        /* <DEDUP_REMOVED lines=9> */
.L_x_52:
[----:B------:R-:W-:Y:S05]  /*0cb0*/  @!P0 BRA `(.L_x_48) ;  /* 0x0000000000288947 */ /* 0x000fea0003800000 */
[----:B------:R-:W3:Y:S01]  /*0cc0*/  S2UR UR14, SR_CgaCtaId ;  /* 0x00000000000e79c3 */ /* 0x000ee20000008800 */
[----:B------:R-:W-:Y:S01]  /*0cd0*/  UMOV UR4, 0x400 ;  /* 0x0000040000047882 */ /* 0x000fe20000000000 */
[----:B0-2---:R-:W-:Y:S01]  /*0ce0*/  VIADD R9, R10, 0x1 ;  /* 0x000000010a097836 */ /* 0x005fe20000000000 */
[----:B------:R-:W-:-:S05]  /*0cf0*/  LOP3.LUT R10, RZ, R10, RZ, 0x33, !PT ;  /* 0x0000000aff0a7212 */ /* 0x000fca00078e33ff */
[----:B-1----:R-:W0:Y:S01]  /*0d00*/  LDC R12, c[0x0][0x390] ;  /* 0x0000e400ff0c7b82 */ /* 0x002e220000000800 */
[----:B---3--:R-:W-:-:S06]  /*0d10*/  ULEA UR4, UR14, UR4, 0x18 ;  /* 0x000000040e047291 */ /* 0x008fcc000f8ec0ff */
[----:B------:R-:W-:-:S03]  /*0d20*/  VIADD R11, R8, UR4 ;  /* 0x00000004080b7c36 */ /* 0x000fc60008000000 */
[----:B------:R3:W-:Y:S01]  /*0d30*/  STS.U8 [R8+UR4], R9 ;  /* 0x0000000908007988 */ /* 0x0007e20008000004 */
[----:B0-----:R-:W-:-:S05]  /*0d40*/  IMAD R11, R12, UR21, R11 ;  /* 0x000000150c0b7c24 */ /* 0x001fca000f8e020b */
[----:B------:R3:W-:Y:S02]  /*0d50*/  STS.U8 [R11], R10 ;  /* 0x0000000a0b007388 */ /* 0x0007e40000000000 */
.L_x_48:
[----:B------:R-:W-:-:S13]  /*0d60*/  ISETP.GE.AND P0, PT, R2, 0x2, PT ;  /* 0x000000020200780c */ /* 0x000fda0003f06270 */
[----:B------:R-:W-:Y:S05]  /*0d70*/  @!P0 BRA `(.L_x_53) ;  /* 0x0000000c009c8947 */ /* 0x000fea0003800000 */
[----:B-1-3--:R-:W2:Y:S01]  /*0d80*/  LDC R8, c[0x0][0x390] ;  /* 0x0000e400ff087b82 */ /* 0x00aea20000000800 */
[----:B------:R-:W1:Y:S01]  /*0d90*/  LDCU UR4, c[0x0][0x394] ;  /* 0x00007280ff0477ac */ /* 0x000e620008000800 */
[----:B------:R-:W-:Y:S01]  /*0da0*/  UISETP.GE.U32.AND UP3, UPT, UR17, 0x3, UPT ;  /* 0x000000031100788c */ /* 0x000fe2000bf66070 */
[----:B--2---:R-:W-:Y:S02]  /*0db0*/  IMAD R11, R8, UR20, R5 ;  /* 0x00000014080b7c24 */ /* 0x004fe4000f8e0205 */
[----:B-1----:R-:W-:-:S06]  /*0dc0*/  IMAD.U32 R8, RZ, RZ, UR4 ;  /* 0x00000004ff087e24 */ /* 0x002fcc000f8e00ff */
[----:B------:R-:W-:Y:S05]  /*0dd0*/  BRA.U !UP3, `(.L_x_54) ;  /* 0x000000090b087547 */ /* 0x000fea000b800000 */
[----:B0-----:R-:W0:Y:S01]  /*0de0*/  S2R R9, SR_CgaCtaId ;  /* 0x0000000000097919 */ /* 0x001e220000008800 */
[----:B------:R-:W-:Y:S01]  /*0df0*/  MOV R12, 0x400 ;  /* 0x00000400000c7802 */ /* 0x000fe20000000f00 */
[----:B------:R-:W-:Y:S01]  /*0e00*/  IMAD.U32 R10, RZ, RZ, UR20 ;  /* 0x00000014ff0a7e24 */ /* 0x000fe2000f8e00ff */
[----:B------:R-:W-:Y:S01]  /*0e10*/  BSSY.RECONVERGENT B0, `(.L_x_54) ;  /* 0x000007e000007945 */ /* 0x000fe20003800200 */
[----:B------:R-:W-:Y:S02]  /*0e20*/  IMAD.MOV.U32 R14, RZ, RZ, RZ ;  /* 0x000000ffff0e7224 */ /* 0x000fe400078e00ff */
[----:B------:R-:W-:Y:S01]  /*0e30*/  IMAD.U32 R8, RZ, RZ, UR4 ;  /* 0x00000004ff087e24 */ /* 0x000fe2000f8e00ff */
[----:B0-----:R-:W-:Y:S02]  /*0e40*/  LEA R12, R9, R12, 0x18 ;  /* 0x0000000c090c7211 */ /* 0x001fe400078ec0ff */
[----:B------:R-:W-:-:S07]  /*0e50*/  LOP3.LUT R9, R10, 0xfffffffc, RZ, 0xc0, !PT ;  /* 0xfffffffc0a097812 */ /* 0x000fce00078ec0ff */
.L_x_55:
[----:B------:R-:W-:Y:S01]  /*0e60*/  IADD3 R18, P2, PT, R4, -0x6d4a3cdd, RZ ;  /* 0x92b5c32304127810 */ /* 0x000fe20007f5e0ff */
[----:B0-----:R-:W0:Y:S01]  /*0e70*/  LDCU UR14, c[0x0][0x390] ;  /* 0x00007200ff0e77ac */ /* 0x001e220008000800 */
        /* <DEDUP_REMOVED lines=80> */
[----:B-1----:R-:W-:Y:S02]  /*1380*/  IADD3.X R17, PT, PT, R10, -0x6b862d7b, RZ, P2, !PT ;  /* 0x9479d2850a117810 */ /* 0x002fe400017fe4ff */
[----:B------:R-:W-:Y:S01]  /*1390*/  SHF.R.U32.HI R18, RZ, 0x1f, R3 ;  /* 0x0000001fff127819 */ /* 0x000fe20000011603 */
[----:B------:R-:W-:Y:S01]  /*13a0*/  IMAD.WIDE.U32 R6, R7, R6, RZ ;  /* 0x0000000607067225 */ /* 0x000fe200078e00ff */
[----:B------:R-:W-:-:S03]  /*13b0*/  SEL R6, R24, R15, !P0 ;  /* 0x0000000f18067207 */ /* 0x000fc60004000000 */
[----:B------:R-:W-:Y:S01]  /*13c0*/  VIADD R16, R7, UR4 ;  /* 0x0000000407107c36 */ /* 0x000fe20008000000 */
[----:B------:R-:W-:Y:S01]  /*13d0*/  SEL R7, R10, R17, !P0 ;  /* 0x000000110a077207 */ /* 0x000fe20004000000 */
[----:B------:R-:W-:Y:S01]  /*13e0*/  VIADD R15, R11, -UR14 ;  /* 0x8000000e0b0f7c36 */ /* 0x000fe20008000000 */
[----:B------:R-:W-:Y:S01]  /*13f0*/  LOP3.LUT R10, R19, R4, RZ, 0x3c, !PT ;  /* 0x00000004130a7212 */ /* 0x000fe200078e3cff */
[----:B------:R-:W-:Y:S01]  /*1400*/  IMAD R17, R16, UR14, R5 ;  /* 0x0000000e10117c24 */ /* 0x000fe2000f8e0205 */
[----:B------:R-:W-:Y:S01]  /*1410*/  LOP3.LUT R11, R18, R3, RZ, 0x3c, !PT ;  /* 0x00000003120b7212 */ /* 0x000fe200078e3cff */
[----:B------:R-:W-:Y:S01]  /*1420*/  IMAD.IADD R16, R12, 0x1, R15 ;  /* 0x000000010c107824 */ /* 0x000fe200078e020f */
[----:B------:R-:W-:Y:S01]  /*1430*/  ISETP.NE.AND P0, PT, R14, R9, PT ;  /* 0x000000090e00720c */ /* 0x000fe20003f05270 */
[----:B------:R-:W-:Y:S02]  /*1440*/  IMAD.IADD R17, R12, 0x1, R17 ;  /* 0x000000010c117824 */ /* 0x000fe400078e0211 */
        /* <DEDUP_REMOVED lines=27> */
.L_x_54:
[----:B------:R-:W-:-:S09]  /*1600*/  ULOP3.LUT UP3, URZ, UR20, 0x3, URZ, 0xc0, !UPT ;  /* 0x0000000314ff7892 */ /* 0x000fd2000f86c0ff */
[----:B------:R-:W-:Y:S05]  /*1610*/  BRA.U !UP3, `(.L_x_53) ;  /* 0x000000050b747547 */ /* 0x000fea000b800000 */
[----:B------:R-:W-:Y:S02]  /*1620*/  UISETP.NE.AND UP3, UPT, UR12, URZ, UPT ;  /* 0x000000ff0c00728c */ /* 0x000fe4000bf65270 */
[----:B------:R-:W-:-:S07]  /*1630*/  UISETP.NE.AND UP4, UPT, UR11, URZ, UPT ;  /* 0x000000ff0b00728c */ /* 0x000fce000bf85270 */
[----:B------:R-:W-:Y:S05]  /*1640*/  BRA.U !UP3, `(.L_x_56) ;  /* 0x000000010bec7547 */ /* 0x000fea000b800000 */
[----:B0-----:R-:W-:Y:S01]  /*1650*/  IADD3 R15, P2, PT, R4, -0x6d4a3cdd, RZ ;  /* 0x92b5c323040f7810 */ /* 0x001fe20007f5e0ff */
        /* <DEDUP_REMOVED lines=17> */
[C---:B------:R-:W-:Y:S01]  /*1770*/  IMAD.WIDE.U32 R12, R6.reuse, R12, RZ ;  /* 0x0000000c060c7225 */ /* 0x040fe200078e00ff */
[----:B------:R-:W-:Y:S01]  /*1780*/  IADD3 R15, P2, PT, R6, -0x7507661a, RZ ;  /* 0x8af899e6060f7810 */ /* 0x000fe20007f5e0ff */
[----:B0-----:R-:W-:Y:S01]  /*1790*/  ULEA UR14, UR15, UR14, 0x18 ;  /* 0x0000000e0f0e7291 */ /* 0x001fe2000f8ec0ff */
[----:B------:R-:W-:Y:S01]  /*17a0*/  IADD3.X R3, PT, PT, R3, -0x7287b0d3, RZ, P0, !PT ;  /* 0x8d784f2d03037810 */ /* 0x000fe200007fe4ff */
[----:B------:R-:W-:Y:S01]  /*17b0*/  IMAD R9, R9, R6, R10 ;  /* 0x0000000609097224 */ /* 0x000fe200078e020a */
[----:B------:R-:W-:-:S02]  /*17c0*/  ISETP.GE.U32.AND P0, PT, R4, 0x6f17146d, PT ;  /* 0x6f17146d0400780c */ /* 0x000fc40003f06070 */
[----:B------:R-:W-:Y:S01]  /*17d0*/  IADD3.X R10, PT, PT, R7, -0x6b862d7b, RZ, P2, !PT ;  /* 0x9479d285070a7810 */ /* 0x000fe200017fe4ff */
[----:B------:R-:W-:Y:S01]  /*17e0*/  IMAD.IADD R13, R13, 0x1, R9 ;  /* 0x000000010d0d7824 */ /* 0x000fe200078e0209 */
[----:B------:R-:W-:Y:S02]  /*17f0*/  ISETP.GE.U32.AND.EX P0, PT, R3, -0x80000000, PT, P0 ;  /* 0x800000000300780c */ /* 0x000fe40003f06100 */
[----:B------:R-:W-:Y:S02]  /*1800*/  SHF.R.U32.HI R16, RZ, 0x1f, R3 ;  /* 0x0000001fff107819 */ /* 0x000fe40000011603 */
[----:B------:R-:W-:Y:S02]  /*1810*/  SHF.R.U64 R13, R12, 0x19, R13 ;  /* 0x000000190c0d7819 */ /* 0x000fe4000000120d */
[----:B------:R-:W-:Y:S02]  /*1820*/  SEL R7, R7, R10, !P0 ;  /* 0x0000000a07077207 */ /* 0x000fe40004000000 */
[----:B------:R-:W-:Y:S01]  /*1830*/  LOP3.LUT R13, R13, R12, RZ, 0x3c, !PT ;  /* 0x0000000c0d0d7212 */ /* 0x000fe200078e3cff */
[----:B------:R-:W-:Y:S01]  /*1840*/  LDS.U8 R10, [R11+UR14] ;  /* 0x0000000e0b0a7984 */ /* 0x000fe20008000000 */
[----:B------:R-:W-:-:S03]  /*1850*/  SEL R6, R6, R15, !P0 ;  /* 0x0000000f06067207 */ /* 0x000fc60004000000 */
[----:B------:R-:W-:-:S04]  /*1860*/  IMAD.WIDE.U32 R12, R13, R8, RZ ;  /* 0x000000080d0c7225 */ /* 0x000fc800078e00ff */
[----:B------:R-:W-:Y:S01]  /*1870*/  VIADD R12, R13, UR4 ;  /* 0x000000040d0c7c36 */ /* 0x000fe20008000000 */
[----:B------:R-:W-:-:S03]  /*1880*/  SHF.R.U64 R13, R4, 0x1f, R3 ;  /* 0x0000001f040d7819 */ /* 0x000fc60000001203 */
[----:B-1----:R-:W-:Y:S01]  /*1890*/  IMAD R9, R12, UR16, R5 ;  /* 0x000000100c097c24 */ /* 0x002fe2000f8e0205 */
[----:B------:R-:W-:Y:S02]  /*18a0*/  LOP3.LUT R12, R13, R4, RZ, 0x3c, !PT ;  /* 0x000000040d0c7212 */ /* 0x000fe400078e3cff */
[----:B------:R-:W-:Y:S02]  /*18b0*/  LOP3.LUT R13, R16, R3, RZ, 0x3c, !PT ;  /* 0x00000003100d7212 */ /* 0x000fe400078e3cff */
        /* <DEDUP_REMOVED lines=20> */
.L_x_56:
[----:B------:R-:W-:Y:S05]  /*1a00*/  BRA.U !UP4, `(.L_x_53) ;  /* 0x000000010c787547 */ /* 0x000fea000b800000 */
[----:B------:R-:W-:Y:S01]  /*1a10*/  IADD3 R4, P0, PT, R4, -0x6d4a3cdd, RZ ;  /* 0x92b5c32304047810 */ /* 0x000fe20007f1e0ff */
[----:B------:R-:W2:Y:S01]  /*1a20*/  S2UR UR15, SR_CgaCtaId ;  /* 0x00000000000f79c3 */ /* 0x000ea20000008800 */
[----:B0-----:R-:W-:Y:S01]  /*1a30*/  IADD3 R9, P2, PT, R6, -0x7507661a, RZ ;  /* 0x8af899e606097810 */ /* 0x001fe20007f5e0ff */
[----:B------:R-:W0:Y:S01]  /*1a40*/  LDCU UR16, c[0x0][0x390] ;  /* 0x00007200ff1077ac */ /* 0x000e220008000800 */
[----:B------:R-:W-:Y:S02]  /*1a50*/  IADD3.X R3, PT, PT, R3, -0x3943d86a, RZ, P0, !PT ;  /* 0xc6bc279603037810 */ /* 0x000fe400007fe4ff */
[----:B------:R-:W-:Y:S01]  /*1a60*/  ISETP.GE.U32.AND P0, PT, R4, 0x6f17146d, PT ;  /* 0x6f17146d0400780c */ /* 0x000fe20003f06070 */
[----:B------:R-:W-:Y:S01]  /*1a70*/  UMOV UR4, URZ ;  /* 0x000000ff00047c82 */ /* 0x000fe20008000000 */
[----:B------:R-:W-:Y:S01]  /*1a80*/  IADD3.X R10, PT, PT, R7, -0x6b862d7b, RZ, P2, !PT ;  /* 0x9479d285070a7810 */ /* 0x000fe200017fe4ff */
[----:B------:R-:W-:Y:S01]  /*1a90*/  UMOV UR14, 0x400 ;  /* 0x00000400000e7882 */ /* 0x000fe20000000000 */
[----:B------:R-:W-:-:S02]  /*1aa0*/  ISETP.GE.U32.AND.EX P0, PT, R3, -0x80000000, PT, P0 ;  /* 0x800000000300780c */ /* 0x000fc40003f06100 */
[--C-:B-1----:R-:W-:Y:S02]  /*1ab0*/  SHF.R.U64 R13, R4, 0x1f, R3.reuse ;  /* 0x0000001f040d7819 */ /* 0x102fe40000001203 */
[----:B------:R-:W-:Y:S02]  /*1ac0*/  SHF.R.U32.HI R12, RZ, 0x1f, R3 ;  /* 0x0000001fff0c7819 */ /* 0x000fe40000011603 */
[----:B------:R-:W-:Y:S02]  /*1ad0*/  SEL R7, R7, R10, !P0 ;  /* 0x0000000a07077207 */ /* 0x000fe40004000000 */
[----:B------:R-:W-:Y:S02]  /*1ae0*/  LOP3.LUT R13, R13, R4, RZ, 0x3c, !PT ;  /* 0x000000040d0d7212 */ /* 0x000fe400078e3cff */
[----:B------:R-:W-:Y:S02]  /*1af0*/  SEL R6, R6, R9, !P0 ;  /* 0x0000000906067207 */ /* 0x000fe40004000000 */
[----:B------:R-:W-:Y:S01]  /*1b00*/  LOP3.LUT R9, R12, R3, RZ, 0x3c, !PT ;  /* 0x000000030c097212 */ /* 0x000fe200078e3cff */
[----:B------:R-:W-:-:S02]  /*1b10*/  IMAD R10, R7, R13, RZ ;  /* 0x0000000d070a7224 */ /* 0x000fc400078e02ff */
[----:B------:R-:W-:Y:S01]  /*1b20*/  IMAD.WIDE.U32 R12, R6, R13, RZ ;  /* 0x0000000d060c7225 */ /* 0x000fe200078e00ff */
[----:B--2---:R-:W-:-:S03]  /*1b30*/  ULEA UR14, UR15, UR14, 0x18 ;  /* 0x0000000e0f0e7291 */ /* 0x004fc6000f8ec0ff */
        /* <DEDUP_REMOVED lines=11> */
.L_x_53:
        /* <DEDUP_REMOVED lines=18> */
[----:B------:R-:W-:Y:S02]  /*1d10*/  IMAD.IADD R13, R9, 0x1, R13 ;  /* 0x00000001090d7824 */ /* 0x000fe400078e020d */
[----:B------:R-:W-:-:S03]  /*1d20*/  IMAD.MOV.U32 R9, RZ, RZ, -0x20 ;  /* 0xffffffe0ff097424 */ /* 0x000fc600078e00ff */
[----:B------:R-:W-:-:S04]  /*1d30*/  SHF.R.U64 R13, R8, 0x19, R13 ;  /* 0x00000019080d7819 */ /* 0x000fc8000000120d */
[----:B------:R-:W-:-:S05]  /*1d40*/  LOP3.LUT R13, R13, R8, RZ, 0x3c, !PT ;  /* 0x000000080d0d7212 */ /* 0x000fca00078e3cff */
[----:B------:R-:W-:-:S04]  /*1d50*/  IMAD.WIDE.U32 R10, R13, R2, RZ ;  /* 0x000000020d0a7225 */ /* 0x000fc800078e00ff */
[----:B------:R-:W-:Y:S01]  /*1d60*/  IMAD R8, R13, UR4, R11 ;  /* 0x000000040d087c24 */ /* 0x000fe2000f8e020b */
[C---:B------:R-:W-:Y:S02]  /*1d70*/  ISETP.GT.U32.AND P0, PT, R10.reuse, -0x1, PT ;  /* 0xffffffff0a00780c */ /* 0x040fe40003f04070 */
[----:B------:R-:W-:Y:S02]  /*1d80*/  ISETP.GE.U32.AND P2, PT, R10, RZ, PT ;  /* 0x000000ff0a00720c */ /* 0x000fe40003f46070 */
[C---:B------:R-:W-:Y:S02]  /*1d90*/  ISETP.GT.U32.AND.EX P3, PT, R8.reuse, 0x1f, PT, P0 ;  /* 0x0000001f0800780c */ /* 0x040fe40003f64100 */
[C---:B------:R-:W-:Y:S02]  /*1da0*/  ISETP.GE.U32.AND.EX P4, PT, R8.reuse, 0x40, PT, P2 ;  /* 0x000000400800780c */ /* 0x040fe40003f86120 */
[----:B------:R-:W-:Y:S02]  /*1db0*/  ISETP.GE.U32.AND.EX P2, PT, R8, 0x20, PT, P2 ;  /* 0x000000200800780c */ /* 0x000fe40003f46120 */
[----:B------:R-:W-:-:S04]  /*1dc0*/  SEL R9, R9, 0xffffffc0, !P4 ;  /* 0xffffffc009097807 */ /* 0x000fc80006000000 */
[----:B------:R-:W-:-:S03]  /*1dd0*/  SEL R9, R9, RZ, P2 ;  /* 0x000000ff09097207 */ /* 0x000fc60001000000 */
[----:B------:R-:W-:Y:S02]  /*1de0*/  @!P3 IMAD.MOV.U32 R10, RZ, RZ, 0x1 ;  /* 0x00000001ff0ab424 */ /* 0x000fe400078e00ff */
[----:B------:R-:W-:-:S05]  /*1df0*/  IMAD.IADD R13, R9, 0x1, R8 ;  /* 0x00000001090d7824 */ /* 0x000fca00078e0208 */
[----:B------:R-:W-:-:S04]  /*1e00*/  @!P3 PRMT R9, R10, 0x7604, R13 ;  /* 0x000076040a09b816 */ /* 0x000fc8000000000d */
[--C-:B------:R-:W-:Y:S02]  /*1e10*/  @!P3 PRMT R11, RZ, 0x4, R9.reuse ;  /* 0x00000004ff0bb816 */ /* 0x100fe40000000009 */
[----:B------:R-:W-:Y:S01]  /*1e20*/  @!P3 PRMT R12, RZ, 0x5, R9 ;  /* 0x00000005ff0cb816 */ /* 0x000fe20000000009 */
[----:B------:R-:W-:-:S03]  /*1e30*/  @!P3 IMAD.MOV.U32 R9, RZ, RZ, RZ ;  /* 0x000000ffff09b224 */ /* 0x000fc600078e00ff */
[----:B------:R-:W-:Y:S02]  /*1e40*/  @!P3 BMSK R12, R11, R12 ;  /* 0x0000000c0b0cb21b */ /* 0x000fe40000000000 */
[----:B------:R-:W-:Y:S01]  /*1e50*/  @!P3 SHF.L.U32 R11, R10, R11, RZ ;  /* 0x0000000b0a0bb219 */ /* 0x000fe200000006ff */
[----:B------:R-:W-:-:S03]  /*1e60*/  @!P3 IMAD.MOV.U32 R10, RZ, RZ, RZ ;  /* 0x000000ffff0ab224 */ /* 0x000fc600078e00ff */
[----:B------:R-:W-:Y:S01]  /*1e70*/  @!P3 LOP3.LUT R11, R11, R12, RZ, 0xe2, !PT ;  /* 0x0000000c0b0bb212 */ /* 0x000fe200078ee2ff */
[----:B------:R-:W-:Y:S06]  /*1e80*/  @!P3 BRA `(.L_x_58) ;  /* 0x000000000030b947 */ /* 0x000fec0003800000 */
[----:B------:R-:W-:Y:S01]  /*1e90*/  IMAD.MOV.U32 R10, RZ, RZ, 0x1 ;  /* 0x00000001ff0a7424 */ /* 0x000fe200078e00ff */
[----:B------:R-:W-:Y:S01]  /*1ea0*/  ISETP.GT.U32.AND.EX P0, PT, R8, 0x3f, PT, P0 ;  /* 0x0000003f0800780c */ /* 0x000fe20003f04100 */
[----:B------:R-:W-:-:S03]  /*1eb0*/  IMAD.MOV.U32 R11, RZ, RZ, RZ ;  /* 0x000000ffff0b7224 */ /* 0x000fc600078e00ff */
[----:B------:R-:W-:-:S04]  /*1ec0*/  PRMT R13, R10, 0x7604, R13 ;  /* 0x000076040a0d7816 */ /* 0x000fc8000000000d */
[--C-:B------:R-:W-:Y:S02]  /*1ed0*/  PRMT R9, RZ, 0x4, R13.reuse ;  /* 0x00000004ff097816 */ /* 0x100fe4000000000d */
[----:B------:R-:W-:-:S04]  /*1ee0*/  PRMT R12, RZ, 0x5, R13 ;  /* 0x00000005ff0c7816 */ /* 0x000fc8000000000d */
[----:B------:R-:W-:Y:S02]  /*1ef0*/  BMSK R12, R9, R12 ;  /* 0x0000000c090c721b */ /* 0x000fe40000000000 */
[----:B------:R-:W-:-:S04]  /*1f00*/  SHF.L.U32 R9, R10, R9, RZ ;  /* 0x000000090a097219 */ /* 0x000fc800000006ff */
[----:B------:R-:W-:Y:S01]  /*1f10*/  LOP3.LUT R10, R9, R12, RZ, 0xe2, !PT ;  /* 0x0000000c090a7212 */ /* 0x000fe200078ee2ff */
[----:B------:R-:W-:-:S04]  /*1f20*/  @!P0 IMAD.MOV.U32 R9, RZ, RZ, RZ ;  /* 0x000000ffff098224 */ /* 0x000fc800078e00ff */
[----:B------:R-:W-:Y:S02]  /*1f30*/  @P0 IMAD.MOV.U32 R9, RZ, RZ, R10 ;  /* 0x000000ffff090224 */ /* 0x000fe400078e000a */
[----:B------:R-:W-:-:S07]  /*1f40*/  @P0 IMAD.MOV.U32 R10, RZ, RZ, RZ ;  /* 0x000000ffff0a0224 */ /* 0x000fce00078e00ff */
.L_x_58:
[----:B------:R-:W-:Y:S05]  /*1f50*/  BSYNC.RECONVERGENT B0 ;  /* 0x0000000000007941 */ /* 0x000fea0003800200 */
.L_x_57:
[----:B------:R-:W-:Y:S01]  /*1f60*/  UISETP.NE.AND UP3, UPT, UR20, URZ, UPT ;  /* 0x000000ff1400728c */ /* 0x000fe2000bf65270 */
[----:B------:R-:W-:Y:S01]  /*1f70*/  BSSY B1, `(.L_x_59) ;  /* 0x00000d2000017945 */ /* 0x000fe20003800000 */
[----:B------:R-:W-:-:S07]  /*1f80*/  VIADD R8, R8, 0x1 ;  /* 0x0000000108087836 */ /* 0x000fce0000000000 */
[----:B------:R-:W-:Y:S05]  /*1f90*/  BRA.U !UP3, `(.L_x_60) ;  /* 0x000000050b607547 */ /* 0x000fea000b800000 */
[----:B------:R-:W-:Y:S01]  /*1fa0*/  BSSY.RELIABLE B0, `(.L_x_61) ;  /* 0x000004e000007945 */ /* 0x000fe20003800100 */
[----:B------:R-:W-:Y:S02]  /*1fb0*/  IMAD.MOV.U32 R12, RZ, RZ, RZ ;  /* 0x000000ffff0c7224 */ /* 0x000fe400078e00ff */
[----:B------:R-:W-:Y:S02]  /*1fc0*/  IMAD.MOV.U32 R13, RZ, RZ, R5 ;  /* 0x000000ffff0d7224 */ /* 0x000fe400078e0005 */
[----:B------:R-:W-:-:S07]  /*1fd0*/  IMAD.MOV.U32 R18, RZ, RZ, R8 ;  /* 0x000000ffff127224 */ /* 0x000fce00078e0008 */
.L_x_69:
[----:B0-----:R-:W0:Y:S02]  /*1fe0*/  LDCU UR4, c[0x0][0x394] ;  /* 0x00007280ff0477ac */ /* 0x001e240008000800 */
[----:B0-----:R-:W-:-:S13]  /*1ff0*/  ISETP.NE.AND P0, PT, R12, UR4, PT ;  /* 0x000000040c007c0c */ /* 0x001fda000bf05270 */
[----:B------:R-:W-:Y:S05]  /*2000*/  @!P0 BREAK.RELIABLE B0 ;  /* 0x0000000000008942 */ /* 0x000fea0003800100 */
[----:B------:R-:W-:Y:S05]  /*2010*/  @!P0 BRA `(.L_x_62) ;  /* 0x0000000c001c8947 */ /* 0x000fea0003800000 */
[----:B------:R-:W-:Y:S01]  /*2020*/  BSSY.RELIABLE B2, `(.L_x_63) ;  /* 0x000002d000027945 */ /* 0x000fe20003800100 */
[----:B------:R-:W-:Y:S02]  /*2030*/  IMAD.MOV.U32 R16, RZ, RZ, R18 ;  /* 0x000000ffff107224 */ /* 0x000fe400078e0012 */
[----:B------:R-:W-:Y:S02]  /*2040*/  IMAD.MOV.U32 R17, RZ, RZ, R13 ;  /* 0x000000ffff117224 */ /* 0x000fe400078e000d */
[----:B------:R-:W-:-:S07]  /*2050*/  IMAD.MOV.U32 R15, RZ, RZ, R12 ;  /* 0x000000ffff0f7224 */ /* 0x000fce00078e000c */
.L_x_70:
[----:B------:R-:W0:Y:S01]  /*2060*/  S2R R19, SR_CgaCtaId ;  /* 0x0000000000137919 */ /* 0x000e220000008800 */
[----:B------:R-:W-:Y:S01]  /*2070*/  MOV R20, 0x400 ;  /* 0x0000040000147802 */ /* 0x000fe20000000f00 */
[----:B------:R-:W1:Y:S02]  /*2080*/  LDCU UR4, c[0x0][0x394] ;  /* 0x00007280ff0477ac */ /* 0x000e640008000800 */
[----:B-1----:R-:W-:Y:S01]  /*2090*/  IMAD.U32 R2, RZ, RZ, UR4 ;  /* 0x00000004ff027e24 */ /* 0x002fe2000f8e00ff */
[----:B0-----:R-:W-:-:S05]  /*20a0*/  LEA R20, R19, R20, 0x18 ;  /* 0x0000001413147211 */ /* 0x001fca00078ec0ff */
[----:B------:R-:W-:-:S05]  /*20b0*/  IMAD.IADD R14, R20, 0x1, R17 ;  /* 0x00000001140e7824 */ /* 0x000fca00078e0211 */
[----:B------:R-:W0:Y:S02]  /*20c0*/  LDS.S8 R19, [R14] ;  /* 0x000000000e137984 */ /* 0x000e240000000200 */
[----:B0-----:R-:W-:-:S05]  /*20d0*/  IMAD.IADD R18, R19, 0x1, R16 ;  /* 0x0000000113127824 */ /* 0x001fca00078e0210 */
[----:B------:R-:W-:-:S04]  /*20e0*/  ISETP.GT.U32.AND P0, PT, R18, R2, PT ;  /* 0x000000021200720c */ /* 0x000fc80003f04070 */
[----:B------:R-:W-:-:S13]  /*20f0*/  ISETP.LT.OR P0, PT, R18, 0x1, P0 ;  /* 0x000000011200780c */ /* 0x000fda0000701670 */
[----:B------:R-:W-:Y:S05]  /*2100*/  @P0 BRA `(.L_x_64) ;  /* 0x0000000000e40947 */ /* 0x000fea0003800000 */
[----:B------:R-:W-:Y:S01]  /*2110*/  IMAD.MOV.U32 R19, RZ, RZ, -0x20 ;  /* 0xffffffe0ff137424 */ /* 0x000fe200078e00ff */
[C---:B------:R-:W-:Y:S01]  /*2120*/  ISETP.GE.U32.AND P3, PT, R18.reuse, 0x41, PT ;  /* 0x000000411200780c */ /* 0x040fe20003f66070 */
[----:B------:R-:W-:Y:S01]  /*2130*/  BSSY.RECONVERGENT B3, `(.L_x_65) ;  /* 0x000001a000037945 */ /* 0x000fe20003800200 */
[C---:B------:R-:W-:Y:S02]  /*2140*/  ISETP.GT.U32.AND P0, PT, R18.reuse, 0x20, PT ;  /* 0x000000201200780c */ /* 0x040fe40003f04070 */
[----:B------:R-:W-:Y:S02]  /*2150*/  ISETP.GE.U32.AND P2, PT, R18, 0x21, PT ;  /* 0x000000211200780c */ /* 0x000fe40003f46070 */
[----:B------:R-:W-:-:S04]  /*2160*/  SEL R19, R19, 0xffffffc0, !P3 ;  /* 0xffffffc013137807 */ /* 0x000fc80005800000 */
[----:B------:R-:W-:Y:S01]  /*2170*/  SEL R21, R19, RZ, P2 ;  /* 0x000000ff13157207 */ /* 0x000fe20001000000 */
[----:B------:R-:W-:-:S03]  /*2180*/  IMAD.MOV.U32 R19, RZ, RZ, 0x1 ;  /* 0x00000001ff137424 */ /* 0x000fc600078e00ff */
[----:B------:R-:W-:-:S04]  /*2190*/  IADD3 R24, PT, PT, R18, -0x1, R21 ;  /* 0xffffffff12187810 */ /* 0x000fc80007ffe015 */
[----:B------:R-:W-:-:S04]  /*21a0*/  @!P0 PRMT R21, R19, 0x7604, R24 ;  /* 0x0000760413158816 */ /* 0x000fc80000000018 */
[--C-:B------:R-:W-:Y:S02]  /*21b0*/  @!P0 PRMT R22, RZ, 0x4, R21.reuse ;  /* 0x00000004ff168816 */ /* 0x100fe40000000015 */
[----:B------:R-:W-:Y:S02]  /*21c0*/  @!P0 PRMT R23, RZ, 0x5, R21 ;  /* 0x00000005ff178816 */ /* 0x000fe40000000015 */
[----:B------:R-:W-:-:S04]  /*21d0*/  @!P0 SHF.R.U32.HI R22, RZ, R22, R11 ;  /* 0x00000016ff168219 */ /* 0x000fc8000001160b */
[----:B------:R-:W-:-:S04]  /*21e0*/  @!P0 SGXT.U32 R22, R22, R23 ;  /* 0x000000171616821a */ /* 0x000fc80000000000 */
[----:B------:R-:W-:Y:S01]  /*21f0*/  @!P0 ISETP.NE.AND P2, PT, R22, RZ, PT ;  /* 0x000000ff1600820c */ /* 0x000fe20003f45270 */
[----:B------:R-:W-:-:S12]  /*2200*/  @!P0 BRA `(.L_x_66) ;  /* 0x0000000000308947 */ /* 0x000fd80003800000 */
[----:B------:R-:W-:Y:S02]  /*2210*/  ISETP.GT.U32.AND P3, PT, R18, 0x40, PT ;  /* 0x000000401200780c */ /* 0x000fe40003f64070 */
[----:B------:R-:W-:-:S11]  /*2220*/  PRMT R21, R19, 0x7604, R24 ;  /* 0x0000760413157816 */ /* 0x000fd60000000018 */
[--C-:B------:R-:W-:Y:S02]  /*2230*/  @!P3 PRMT R23, RZ, 0x4, R21.reuse ;  /* 0x00000004ff17b816 */ /* 0x100fe40000000015 */
[--C-:B------:R-:W-:Y:S02]  /*2240*/  @P3 PRMT R24, RZ, 0x4, R21.reuse ;  /* 0x00000004ff183816 */ /* 0x100fe40000000015 */
[----:B------:R-:W-:Y:S02]  /*2250*/  @!P3 PRMT R22, RZ, 0x5, R21 ;  /* 0x00000005ff16b816 */ /* 0x000fe40000000015 */
[----:B------:R-:W-:Y:S02]  /*2260*/  @!P3 SHF.R.U32.HI R23, RZ, R23, R10 ;  /* 0x00000017ff17b219 */ /* 0x000fe4000001160a */
[----:B------:R-:W-:Y:S02]  /*2270*/  @P3 SHF.R.U32.HI R25, RZ, R24, R9 ;  /* 0x00000018ff193219 */ /* 0x000fe40000011609 */
[----:B------:R-:W-:-:S02]  /*2280*/  @P3 PRMT R24, RZ, 0x5, R21 ;  /* 0x00000005ff183816 */ /* 0x000fc40000000015 */
[----:B------:R-:W-:Y:S02]  /*2290*/  @!P3 SGXT.U32 R22, R23, R22 ;  /* 0x000000161716b21a */ /* 0x000fe40000000000 */
[----:B------:R-:W-:Y:S02]  /*22a0*/  @P3 SGXT.U32 R23, R25, R24 ;  /* 0x000000181917321a */ /* 0x000fe40000000000 */
[----:B------:R-:W-:Y:S02]  /*22b0*/  @!P3 ISETP.NE.AND P2, PT, R22, RZ, PT ;  /* 0x000000ff1600b20c */ /* 0x000fe40003f45270 */
[----:B------:R-:W-:-:S13]  /*22c0*/  @P3 ISETP.NE.AND P2, PT, R23, RZ, PT ;  /* 0x000000ff1700320c */ /* 0x000fda0003f45270 */
.L_x_66:
[----:B------:R-:W-:Y:S05]  /*22d0*/  BSYNC.RECONVERGENT B3 ;  /* 0x0000000000037941 */ /* 0x000fea0003800200 */
.L_x_65:
[----:B------:R-:W-:Y:S05]  /*22e0*/  @P2 BRA `(.L_x_64) ;  /* 0x00000000006c2947 */ /* 0x000fea0003800000 */
[----:B------:R-:W-:Y:S05]  /*22f0*/  BSYNC.RELIABLE B2 ;  /* 0x0000000000027941 */ /* 0x000fea0003800100 */
.L_x_63:
[----:B------:R-:W-:Y:S01]  /*2300*/  IMAD.IADD R15, R20, 0x1, R13 ;  /* 0x00000001140f7824 */ /* 0x000fe200078e020d */
[--C-:B------:R-:W-:Y:S01]  /*2310*/  @!P0 PRMT R16, RZ, 0x4, R21.reuse ;  /* 0x00000004ff108816 */ /* 0x100fe20000000015 */
[----:B------:R-:W-:Y:S01]  /*2320*/  BSSY.RECONVERGENT B2, `(.L_x_67) ;  /* 0x0000010000027945 */ /* 0x000fe20003800200 */
[----:B------:R-:W-:Y:S02]  /*2330*/  @!P0 PRMT R23, RZ, 0x5, R21 ;  /* 0x00000005ff178816 */ /* 0x000fe40000000015 */
[----:B------:R-:W0:Y:S02]  /*2340*/  LDS.U8 R17, [R15] ;  /* 0x000000000f117984 */ /* 0x000e240000000000 */
[----:B------:R-:W-:Y:S02]  /*2350*/  @!P0 BMSK R20, R16, R23 ;  /* 0x000000171014821b */ /* 0x000fe40000000000 */
[----:B------:R-:W-:-:S04]  /*2360*/  @!P0 SHF.L.U32 R16, R19, R16, RZ ;  /* 0x0000001013108219 */ /* 0x000fc800000006ff */
[----:B------:R-:W-:Y:S01]  /*2370*/  @!P0 LOP3.LUT R11, R16, R20, R11, 0xe2, !PT ;  /* 0x00000014100b8212 */ /* 0x000fe200078ee20b */
[----:B0-----:R0:W-:Y:S04]  /*2380*/  STS.U8 [R14], R17 ;  /* 0x000000110e007388 */ /* 0x0011e80000000000 */
[----:B------:R0:W-:Y:S01]  /*2390*/  STS.U8 [R15], R18 ;  /* 0x000000120f007388 */ /* 0x0001e20000000000 */
[----:B------:R-:W-:Y:S05]  /*23a0*/  @!P0 BRA `(.L_x_68) ;  /* 0x00000000001c8947 */ /* 0x000fea0003800000 */
[----:B------:R-:W-:Y:S02]  /*23b0*/  ISETP.GT.U32.AND P0, PT, R18, 0x40, PT ;  /* 0x000000401200780c */ /* 0x000fe40003f04070 */
[--C-:B0-----:R-:W-:Y:S02]  /*23c0*/  PRMT R14, RZ, 0x4, R21.reuse ;  /* 0x00000004ff0e7816 */ /* 0x101fe40000000015 */
[----:B------:R-:W-:-:S04]  /*23d0*/  PRMT R21, RZ, 0x5, R21 ;  /* 0x00000005ff157816 */ /* 0x000fc80000000015 */
[----:B------:R-:W-:Y:S02]  /*23e0*/  BMSK R21, R14, R21 ;  /* 0x000000150e15721b */ /* 0x000fe40000000000 */
[----:B------:R-:W-:-:S04]  /*23f0*/  SHF.L.U32 R14, R19, R14, RZ ;  /* 0x0000000e130e7219 */ /* 0x000fc800000006ff */
[CC--:B------:R-:W-:Y:S02]  /*2400*/  @!P0 LOP3.LUT R10, R14.reuse, R21.reuse, R10, 0xe2, !PT ;  /* 0x000000150e0a8212 */ /* 0x0c0fe400078ee20a */
[----:B------:R-:W-:-:S07]  /*2410*/  @P0 LOP3.LUT R9, R14, R21, R9, 0xe2, !PT ;  /* 0x000000150e090212 */ /* 0x000fce00078ee209 */
.L_x_68:
[----:B------:R-:W-:Y:S05]  /*2420*/  BSYNC.RECONVERGENT B2 ;  /* 0x0000000000027941 */ /* 0x000fea0003800200 */
.L_x_67:
[----:B------:R-:W1:Y:S01]  /*2430*/  LDCU UR4, c[0x0][0x390] ;  /* 0x00007200ff0477ac */ /* 0x000e620008000800 */
[----:B------:R-:W-:-:S05]  /*2440*/  VIADD R12, R12, 0x1 ;  /* 0x000000010c0c7836 */ /* 0x000fca0000000000 */
[----:B------:R-:W-:Y:S01]  /*2450*/  ISETP.NE.AND P0, PT, R12, UR20, PT ;  /* 0x000000140c007c0c */ /* 0x000fe2000bf05270 */
[----:B-1----:R-:W-:-:S12]  /*2460*/  VIADD R13, R13, UR4 ;  /* 0x000000040d0d7c36 */ /* 0x002fd80008000000 */
[----:B------:R-:W-:Y:S05]  /*2470*/  @P0 BRA `(.L_x_69) ;  /* 0xfffffff800d80947 */ /* 0x000fea000383ffff */
[----:B------:R-:W-:Y:S05]  /*2480*/  BSYNC.RELIABLE B0 ;  /* 0x0000000000007941 */ /* 0x000fea0003800100 */
.L_x_61:
[----:B------:R-:W-:Y:S05]  /*2490*/  BRA `(.L_x_60) ;  /* 0x0000000000207947 */ /* 0x000fea0003800000 */
.L_x_64:
        /* <DEDUP_REMOVED lines=8> */
.L_x_60:
[----:B------:R-:W-:Y:S01]  /*2520*/  VOTE.ANY R9, PT, PT ;  /* 0x0000000000097806 */ /* 0x000fe200038e0100 */
[----:B0-----:R-:W0:Y:S01]  /*2530*/  S2R R15, SR_LANEID ;  /* 0x00000000000f7919 */ /* 0x001e220000000000 */
        /* <DEDUP_REMOVED lines=8> */
.L_x_72:
[----:B------:R-:W-:Y:S05]  /*25c0*/  BSYNC.RECONVERGENT B0 ;  /* 0x0000000000007941 */ /* 0x000fea0003800200 */
.L_x_71:
[----:B------:R-:W-:-:S13]  /*25d0*/  R2UR UR4, R9 ;  /* 0x00000000090472ca */ /* 0x000fda00000e0000 */
[----:B------:R-:W-:Y:S05]  /*25e0*/  BRA.DIV UR4, `(.L_x_73) ;  /* 0x0000000604d87947 */ /* 0x000fea000b800000 */
[----:B-----5:R1:W2:Y:S02]  /*25f0*/  SHFL.IDX PT, R0, R0, R12, 0x1f ;  /* 0x00001f0c00007589 */ /* 0x0202a400000e0000 */
.L_x_84:
        /* <DEDUP_REMOVED lines=19> */
[----:B------:R-:W-:Y:S01]  /*2730*/  BSSY.RECONVERGENT B0, `(.L_x_74) ;  /* 0x0000024000007945 */ /* 0x000fe20003800200 */
[----:B------:R-:W-:Y:S02]  /*2740*/  IMAD.MOV.U32 R13, RZ, RZ, 0x1 ;  /* 0x00000001ff0d7424 */ /* 0x000fe400078e00ff */
[----:B------:R-:W-:Y:S01]  /*2750*/  IMAD.MOV.U32 R0, RZ, RZ, R5 ;  /* 0x000000ffff007224 */ /* 0x000fe200078e0005 */
[----:B--2---:R-:W-:-:S07]  /*2760*/  LEA R15, R2, R15, 0x18 ;  /* 0x0000000f020f7211 */ /* 0x004fce00078ec0ff */
.L_x_75:
[----:B------:R-:W1:Y:S01]  /*2770*/  LDCU UR4, c[0x0][0x390] ;  /* 0x00007200ff0477ac */ /* 0x000e620008000800 */
[----:B------:R-:W-:Y:S02]  /*2780*/  IMAD.IADD R2, R15, 0x1, R0 ;  /* 0x000000010f027824 */ /* 0x000fe400078e0200 */
[----:B0-2---:R-:W-:Y:S01]  /*2790*/  IMAD.WIDE.U32 R8, R13, 0x4, R10 ;  /* 0x000000040d087825 */ /* 0x005fe200078e000a */
[----:B------:R-:W-:Y:S02]  /*27a0*/  ULOP3.LUT UR14, UR20, 0xfffffff8, URZ, 0xc0, !UPT ;  /* 0xfffffff8140e7892 */ /* 0x000fe4000f8ec0ff */
[----:B------:R-:W0:Y:S01]  /*27b0*/  LDS.S8 R17, [R2] ;  /* 0x0000000002117984 */ /* 0x000e220000000200 */
[----:B-1----:R-:W-:-:S03]  /*27c0*/  VIADD R12, R2, UR4 ;  /* 0x00000004020c7c36 */ /* 0x002fc60008000000 */
        /* <DEDUP_REMOVED lines=9> */
[----:B------:R-:W-:Y:S01]  /*2860*/  ISETP.NE.AND P0, PT, R2, UR14, PT ;  /* 0x0000000e02007c0c */ /* 0x000fe2000bf05270 */
[----:B------:R-:W-:Y:S01]  /*2870*/  VIADD R20, R18, UR4 ;  /* 0x0000000412147c36 */ /* 0x000fe20008000000 */
[----:B------:R-:W5:Y:S03]  /*2880*/  LDS.S8 R27, [R18+UR4] ;  /* 0x00000004121b7984 */ /* 0x000f660008000200 */
[----:B------:R-:W-:Y:S01]  /*2890*/  VIADD R22, R20, UR4 ;  /* 0x0000000414167c36 */ /* 0x000fe20008000000 */
[----:B------:R-:W5:Y:S05]  /*28a0*/  LDS.S8 R29, [R20+UR4] ;  /* 0x00000004141d7984 */ /* 0x000f6a0008000200 */
[----:B------:R-:W5:Y:S04]  /*28b0*/  LDS.S8 R22, [R22+UR4] ;  /* 0x0000000416167984 */ /* 0x000f680008000200 */
[----:B0-----:R0:W-:Y:S04]  /*28c0*/  STG.E desc[UR18][R8.64], R17 ;  /* 0x0000001108007986 */ /* 0x0011e8000c101912 */
[----:B--2---:R2:W-:Y:S01]  /*28d0*/  STG.E desc[UR18][R8.64+0x4], R19 ;  /* 0x0000041308007986 */ /* 0x0045e2000c101912 */
[----:B0-----:R-:W-:-:S03]  /*28e0*/  IMAD.U32 R17, RZ, RZ, UR4 ;  /* 0x00000004ff117e24 */ /* 0x001fc6000f8e00ff */
[----:B---3--:R2:W-:Y:S01]  /*28f0*/  STG.E desc[UR18][R8.64+0x8], R21 ;  /* 0x0000081508007986 */ /* 0x0085e2000c101912 */
[----:B------:R-:W-:-:S03]  /*2900*/  IMAD R0, R17, 0x8, R0 ;  /* 0x0000000811007824 */ /* 0x000fc600078e0200 */
[----:B----4-:R2:W-:Y:S04]  /*2910*/  STG.E desc[UR18][R8.64+0xc], R23 ;  /* 0x00000c1708007986 */ /* 0x0105e8000c101912 */
[----:B-1----:R2:W-:Y:S04]  /*2920*/  STG.E desc[UR18][R8.64+0x10], R25 ;  /* 0x0000101908007986 */ /* 0x0025e8000c101912 */
[----:B-----5:R2:W-:Y:S04]  /*2930*/  STG.E desc[UR18][R8.64+0x14], R27 ;  /* 0x0000141b08007986 */ /* 0x0205e8000c101912 */
[----:B------:R2:W-:Y:S04]  /*2940*/  STG.E desc[UR18][R8.64+0x18], R29 ;  /* 0x0000181d08007986 */ /* 0x0005e8000c101912 */
[----:B------:R2:W-:Y:S01]  /*2950*/  STG.E desc[UR18][R8.64+0x1c], R22 ;  /* 0x00001c1608007986 */ /* 0x0005e2000c101912 */
[----:B------:R-:W-:Y:S05]  /*2960*/  @P0 BRA `(.L_x_75) ;  /* 0xfffffffc00800947 */ /* 0x000fea000383ffff */
[----:B------:R-:W-:Y:S05]  /*2970*/  BSYNC.RECONVERGENT B0 ;  /* 0x0000000000007941 */ /* 0x000fea0003800200 */
.L_x_74:
[----:B------:R-:W-:-:S09]  /*2980*/  ULOP3.LUT UP3, URZ, UR20, 0x7, URZ, 0xc0, !UPT ;  /* 0x0000000714ff7892 */ /* 0x000fd2000f86c0ff */
[----:B------:R-:W-:Y:S05]  /*2990*/  BRA.U !UP3, `(.L_x_62) ;  /* 0x000000010bbc7547 */ /* 0x000fea000b800000 */
        /* <DEDUP_REMOVED lines=20> */
.L_x_76:
[----:B------:R-:W3:Y:S02]  /*2ae0*/  LDCU UR4, c[0x0][0x394] ;  /* 0x00007280ff0477ac */ /* 0x000ee40008000800 */
[----:B---3--:R-:W-:-:S04]  /*2af0*/  UIADD3 UR4, UPT, UPT, UR4, 0x7, URZ ;  /* 0x0000000704047890 */ /* 0x008fc8000fffe0ff */
[----:B------:R-:W-:-:S09]  /*2b00*/  ULOP3.LUT UP3, URZ, UR4, 0x3, URZ, 0xc0, !UPT ;  /* 0x0000000304ff7892 */ /* 0x000fd2000f86c0ff */
[----:B------:R-:W-:Y:S05]  /*2b10*/  BRA.U !UP3, `(.L_x_62) ;  /* 0x000000010b5c7547 */ /* 0x000fea000b800000 */
[----:B------:R-:W-:-:S09]  /*2b20*/  UISETP.NE.AND UP3, UPT, UR12, URZ, UPT ;  /* 0x000000ff0c00728c */ /* 0x000fd2000bf65270 */
[----:B------:R-:W-:Y:S05]  /*2b30*/  BRA.U !UP3, `(.L_x_77) ;  /* 0x000000010b347547 */ /* 0x000fea000b800000 */
[----:B------:R-:W3:Y:S01]  /*2b40*/  S2UR UR14, SR_CgaCtaId ;  /* 0x00000000000e79c3 */ /* 0x000ee20000008800 */
[----:B------:R-:W5:Y:S01]  /*2b50*/  LDCU UR15, c[0x0][0x390] ;  /* 0x00007200ff0f77ac */ /* 0x000f620008000800 */
[----:B0-2-4-:R-:W-:Y:S01]  /*2b60*/  IMAD.WIDE.U32 R8, R13, 0x4, R10 ;  /* 0x000000040d087825 */ /* 0x015fe200078e000a */
[----:B------:R-:W-:-:S03]  /*2b70*/  UMOV UR4, 0x400 ;  /* 0x0000040000047882 */ /* 0x000fc60000000000 */
[----:B------:R-:W-:Y:S02]  /*2b80*/  VIADD R13, R13, 0x2 ;  /* 0x000000020d0d7836 */ /* 0x000fe40000000000 */
[----:B-----5:R-:W-:Y:S01]  /*2b90*/  IMAD.U32 R19, RZ, RZ, UR15 ;  /* 0x0000000fff137e24 */ /* 0x020fe2000f8e00ff */
[----:B---3--:R-:W-:-:S06]  /*2ba0*/  ULEA UR4, UR14, UR4, 0x18 ;  /* 0x000000040e047291 */ /* 0x008fcc000f8ec0ff */
[----:B------:R-:W-:-:S03]  /*2bb0*/  VIADD R2, R0, UR4 ;  /* 0x0000000400027c36 */ /* 0x000fc60008000000 */
[----:B------:R0:W2:Y:S04]  /*2bc0*/  LDS.S8 R15, [R0+UR4] ;  /* 0x00000004000f7984 */ /* 0x0000a80008000200 */
[----:B------:R-:W3:Y:S01]  /*2bd0*/  LDS.S8 R17, [R2+UR15] ;  /* 0x0000000f02117984 */ /* 0x000ee20008000200 */
[----:B0-----:R-:W-:-:S03]  /*2be0*/  IMAD R0, R19, 0x2, R0 ;  /* 0x0000000213007824 */ /* 0x001fc600078e0200 */
[----:B--2---:R0:W-:Y:S04]  /*2bf0*/  STG.E desc[UR18][R8.64], R15 ;  /* 0x0000000f08007986 */ /* 0x0041e8000c101912 */
[----:B---3--:R0:W-:Y:S02]  /*2c00*/  STG.E desc[UR18][R8.64+0x4], R17 ;  /* 0x0000041108007986 */ /* 0x0081e4000c101912 */
.L_x_77:
        /* <DEDUP_REMOVED lines=8> */
.L_x_62:
[----:B------:R-:W-:Y:S05]  /*2c90*/  BSYNC B1 ;  /* 0x0000000000017941 */ /* 0x000fea0003800000 */
.L_x_59:
[----:B------:R-:W-:Y:S05]  /*2ca0*/  BRA `(.L_x_78) ;  /* 0xffffffd400e47947 */ /* 0x000fea000383ffff */
.L_x_47:
[----:B------:R-:W-:Y:S01]  /*2cb0*/  BSSY B0, `(.L_x_79) ;  /* 0x0000008000007945 */ /* 0x000fe20003800000 */
[----:B-----5:R-:W-:Y:S02]  /*2cc0*/  IMAD.MOV.U32 R0, RZ, RZ, R8 ;  /* 0x000000ffff007224 */ /* 0x020fe400078e0008 */
[----:B------:R-:W-:Y:S02]  /*2cd0*/  IMAD.MOV.U32 R12, RZ, RZ, RZ ;  /* 0x000000ffff0c7224 */ /* 0x000fe400078e00ff */
[----:B------:R-:W-:Y:S02]  /*2ce0*/  IMAD.MOV.U32 R11, RZ, RZ, 0x1f ;  /* 0x0000001fff0b7424 */ /* 0x000fe400078e00ff */
[----:B0-----:R-:W-:-:S07]  /*2cf0*/  IMAD.MOV.U32 R9, RZ, RZ, -0x1 ;  /* 0xffffffffff097424 */ /* 0x001fce00078e00ff */
[----:B------:R-:W-:Y:S05]  /*2d00*/  WARPSYNC.COLLECTIVE R9, `(.L_x_80) ;  /* 0x0000000009087348 */ /* 0x000fea0003c00000 */
[----:B------:R0:W1:Y:S02]  /*2d10*/  SHFL.IDX P0, R0, R0, R12, R11 ;  /* 0x0000000c00007389 */ /* 0x000064000000000b */
[----:B01----:R-:W-:Y:S05]  /*2d20*/  ENDCOLLECTIVE ;  /* 0x000000000000791b */ /* 0x003fea0003800000 */
.L_x_80:
[----:B------:R-:W-:Y:S05]  /*2d30*/  BSYNC B0 ;  /* 0x0000000000007941 */ /* 0x000fea0003800000 */
.L_x_79:
[----:B------:R-:W-:Y:S05]  /*2d40*/  BRA `(.L_x_81) ;  /* 0xffffffd400ec7947 */ /* 0x000fea000383ffff */
.L_x_73:
[----:B------:R-:W-:Y:S01]  /*2d50*/  BSSY B0, `(.L_x_82) ;  /* 0x0000005000007945 */ /* 0x000fe20003800000 */
[----:B0-----:R-:W-:-:S07]  /*2d60*/  IMAD.MOV.U32 R11, RZ, RZ, 0x1f ;  /* 0x0000001fff0b7424 */ /* 0x001fce00078e00ff */
[----:B-----5:R-:W-:Y:S05]  /*2d70*/  WARPSYNC.COLLECTIVE R9, `(.L_x_83) ;  /* 0x0000000009087348 */ /* 0x020fea0003c00000 */
[----:B-----5:R0:W1:Y:S02]  /*2d80*/  SHFL.IDX P0, R0, R0, R12, R11 ;  /* 0x0000000c00007389 */ /* 0x020064000000000b */
[----:B01----:R-:W-:Y:S05]  /*2d90*/  ENDCOLLECTIVE ;  /* 0x000000000000791b */ /* 0x003fea0003800000 */
.L_x_83:
[----:B------:R-:W-:Y:S05]  /*2da0*/  BSYNC B0 ;  /* 0x0000000000007941 */ /* 0x000fea0003800000 */
.L_x_82:
[----:B------:R-:W-:Y:S05]  /*2db0*/  BRA `(.L_x_84) ;  /* 0xfffffff800107947 */ /* 0x000fea000383ffff */
.L_x_85:
        /* <DEDUP_REMOVED lines=12> */
.L_x_157:


//--------------------- .text._Z24BalancedPermutationsImplILj2EEvPiS0_jjj --------------------------
	.section	.text._Z24BalancedPermutationsImplILj2EEvPiS0_jjj,"ax",@progbits
	.align	128
        .global         _Z24BalancedPermutationsImplILj2EEvPiS0_jjj
        .type           _Z24BalancedPermutationsImplILj2EEvPiS0_jjj,@function
        .size           _Z24BalancedPermutationsImplILj2EEvPiS0_jjj,(.L_x_158 - _Z24BalancedPermutationsImplILj2EEvPiS0_jjj)
        .other          _Z24BalancedPermutationsImplILj2EEvPiS0_jjj,@"STO_CUDA_ENTRY STV_DEFAULT"
_Z24BalancedPermutationsImplILj2EEvPiS0_jjj:
.text._Z24BalancedPermutationsImplILj2EEvPiS0_jjj:
[----:B------:R-:W-:Y:S08]  /*0000*/  LDC R1, c[0x0][0x37c] ;  /* 0x0000df00ff017b82 */ /* 0x000ff00000000800 */
[----:B------:R-:W0:Y:S01]  /*0010*/  S2UR UR15, SR_CgaCtaId ;  /* 0x00000000000f79c3 */ /* 0x000e220000008800 */
[----:B------:R-:W1:Y:S01]  /*0020*/  S2R R0, SR_TID.X ;  /* 0x0000000000007919 */ /* 0x000e620000002100 */
[----:B------:R-:W-:Y:S01]  /*0030*/  UMOV UR4, 0x400 ;  /* 0x0000040000047882 */ /* 0x000fe20000000000 */
[----:B------:R-:W2:Y:S01]  /*0040*/  LDCU.64 UR12, c[0x0][0x390] ;  /* 0x00007200ff0c77ac */ /* 0x000ea20008000a00 */
[----:B------:R-:W-:Y:S01]  /*0050*/  IMAD.MOV.U32 R7, RZ, RZ, RZ ;  /* 0x000000ffff077224 */ /* 0x000fe200078e00ff */
[----:B------:R-:W3:Y:S03]  /*0060*/  LDCU.64 UR18, c[0x0][0x358] ;  /* 0x00006b00ff1277ac */ /* 0x000ee60008000a00 */
        /* <DEDUP_REMOVED lines=49> */
[----:B------:R-:W-:-:S02]  /*0380*/  UIMAD UR9, UR9, UR12, UR15 ;  /* 0x0000000c090972a4 */ /* 0x000fc4000f8e020f */
[----:B------:R-:W-:Y:S02]  /*0390*/  UIMAD UR10, UR10, UR12, UR15 ;  /* 0x0000000c0a0a72a4 */ /* 0x000fe4000f8e020f */
[----:B------:R-:W-:Y:S02]  /*03a0*/  UIADD3 UR31, UPT, UPT, UR21, -0x1, URZ ;  /* 0xffffffff151f7890 */ /* 0x000fe4000fffe0ff */
[----:B------:R-:W-:Y:S02]  /*03b0*/  ULOP3.LUT UR12, UR11, 0x3, URZ, 0xc0, !UPT ;  /* 0x000000030b0c7892 */ /* 0x000fe4000f8ec0ff */
[----:B------:R-:W-:Y:S02]  /*03c0*/  UIADD3 UR4, UPT, UPT, UR4, -0x1, URZ ;  /* 0xffffffff04047890 */ /* 0x000fe4000fffe0ff */
[----:B------:R-:W-:Y:S02]  /*03d0*/  UIADD3 UR14, UPT, UPT, UR13, -0x1, URZ ;  /* 0xffffffff0d0e7890 */ /* 0x000fe4000fffe0ff */
[----:B------:R-:W-:-:S02]  /*03e0*/  ULOP3.LUT UR30, UR20, 0xfffffffc, URZ, 0xc0, !UPT ;  /* 0xfffffffc141e7892 */ /* 0x000fc4000f8ec0ff */
[----:B------:R-:W-:Y:S02]  /*03f0*/  ULOP3.LUT UR11, UR11, 0x1, URZ, 0xc0, !UPT ;  /* 0x000000010b0b7892 */ /* 0x000fe4000f8ec0ff */
[----:B------:R-:W-:Y:S02]  /*0400*/  UIADD3 UR12, UPT, UPT, UR12, -0x1, URZ ;  /* 0xffffffff0c0c7890 */ /* 0x000fe4000fffe0ff */
[----:B------:R-:W-:Y:S02]  /*0410*/  UIADD3 UR13, UPT, UPT, UR15, UR16, URZ ;  /* 0x000000100f0d7290 */ /* 0x000fe4000fffe0ff */
[----:B------:R-:W-:Y:S02]  /*0420*/  UISETP.GE.U32.AND UP0, UPT, UR31, 0x7, UPT ;  /* 0x000000071f00788c */ /* 0x000fe4000bf06070 */
[----:B------:R-:W-:Y:S02]  /*0430*/  UISETP.GE.U32.AND UP1, UPT, UR4, 0x3, UPT ;  /* 0x000000030400788c */ /* 0x000fe4000bf26070 */
[----:B---3--:R-:W-:-:S11]  /*0440*/  UISETP.GE.U32.AND UP2, UPT, UR14, 0x3, UPT ;  /* 0x000000030e00788c */ /* 0x008fd6000bf46070 */
.L_x_113:
[----:B01----:R-:W0:Y:S01]  /*0450*/  S2R R4, SR_LANEID ;  /* 0x0000000000047919 */ /* 0x003e220000000000 */
[----:B------:R-:W-:Y:S05]  /*0460*/  YIELD ;  /* 0x0000000000007946 */ /* 0x000fea0003800000 */
[----:B------:R-:W-:Y:S01]  /*0470*/  BSSY.RECONVERGENT B0, `(.L_x_86) ;  /* 0x0000006000007945 */ /* 0x000fe20003800200 */
[----:B0-----:R-:W-:Y:S01]  /*0480*/  ISETP.NE.AND P0, PT, R4, RZ, PT ;  /* 0x000000ff0400720c */ /* 0x001fe20003f05270 */
[----:B------:R-:W-:-:S12]  /*0490*/  IMAD.MOV.U32 R4, RZ, RZ, RZ ;  /* 0x000000ffff047224 */ /* 0x000fd800078e00ff */
[----:B--234-:R-:W-:Y:S05]  /*04a0*/  @P0 BRA `(.L_x_87) ;  /* 0x0000000000080947 */ /* 0x01cfea0003800000 */
[----:B------:R-:W0:Y:S02]  /*04b0*/  LDC.64 R4, c[0x0][0x388] ;  /* 0x0000e200ff047b82 */ /* 0x000e240000000a00 */
[----:B0-----:R0:W5:Y:S02]  /*04c0*/  LDG.E R4, desc[UR18][R4.64] ;  /* 0x0000001204047981 */ /* 0x001164000c1e1900 */
.L_x_87:
[----:B------:R-:W-:Y:S05]  /*04d0*/  BSYNC.RECONVERGENT B0 ;  /* 0x0000000000007941 */ /* 0x000fea0003800200 */
.L_x_86:
[----:B------:R-:W-:-:S03]  /*04e0*/  UMOV UR4, 0xffffffff ;  /* 0xffffffff00047882 */ /* 0x000fc60000000000 */
[----:B------:R-:W-:Y:S05]  /*04f0*/  BRA.DIV UR4, `(.L_x_88) ;  /* 0x0000002604587947 */ /* 0x000fea000b800000 */
[----:B-----5:R-:W1:Y:S02]  /*0500*/  SHFL.IDX PT, R4, R4, RZ, 0x1f ;  /* 0x00001fff04047589 */ /* 0x020e6400000e0000 */
.L_x_116:
[----:B------:R-:W1:Y:S02]  /*0510*/  LDCU UR4, c[0x0][0x398] ;  /* 0x00007300ff0477ac */ /* 0x000e640008000800 */
[----:B-1----:R-:W-:-:S13]  /*0520*/  ISETP.GE.U32.AND P0, PT, R4, UR4, PT ;  /* 0x0000000404007c0c */ /* 0x002fda000bf06070 */
[----:B------:R-:W-:Y:S05]  /*0530*/  @P0 EXIT ;  /* 0x000000000000094d */ /* 0x000fea0003800000 */
[----:B------:R-:W0:Y:S02]  /*0540*/  LDCU UR4, c[0x0][0x394] ;  /* 0x00007280ff0477ac */ /* 0x000e240008000800 */
[----:B0-----:R-:W-:-:S05]  /*0550*/  IMAD.U32 R5, RZ, RZ, UR4 ;  /* 0x00000004ff057e24 */ /* 0x001fca000f8e00ff */
[----:B------:R-:W-:-:S13]  /*0560*/  ISETP.GE.U32.AND P1, PT, R5, 0x2, PT ;  /* 0x000000020500780c */ /* 0x000fda0003f26070 */
[----:B------:R-:W-:Y:S05]  /*0570*/  @!P1 BRA `(.L_x_89) ;  /* 0x0000000400fc9947 */ /* 0x000fea0003800000 */
[----:B------:R-:W-:Y:S02]  /*0580*/  IMAD.MOV.U32 R10, RZ, RZ, RZ ;  /* 0x000000ffff0a7224 */ /* 0x000fe400078e00ff */
[----:B------:R-:W-:Y:S01]  /*0590*/  IMAD.MOV.U32 R8, RZ, RZ, R0 ;  /* 0x000000ffff087224 */ /* 0x000fe200078e0000 */
[----:B------:R-:W-:Y:S06]  /*05a0*/  BRA.U !UP0, `(.L_x_90) ;  /* 0x0000000108c87547 */ /* 0x000fec000b800000 */
[----:B------:R-:W0:Y:S01]  /*05b0*/  S2R R8, SR_CgaCtaId ;  /* 0x0000000000087919 */ /* 0x000e220000008800 */
[----:B------:R-:W1:Y:S01]  /*05c0*/  LDC R11, c[0x0][0x390] ;  /* 0x0000e400ff0b7b82 */ /* 0x000e620000000800 */
[----:B------:R-:W-:Y:S01]  /*05d0*/  IMAD.U32 R10, RZ, RZ, UR21 ;  /* 0x00000015ff0a7e24 */ /* 0x000fe2000f8e00ff */
[----:B------:R-:W-:Y:S01]  /*05e0*/  MOV R13, 0x400 ;  /* 0x00000400000d7802 */ /* 0x000fe20000000f00 */
[----:B------:R-:W-:Y:S01]  /*05f0*/  BSSY.RECONVERGENT B0, `(.L_x_90) ;  /* 0x000002d000007945 */ /* 0x000fe20003800200 */
[----:B------:R-:W-:Y:S02]  /*0600*/  IMAD.MOV.U32 R9, RZ, RZ, RZ ;  /* 0x000000ffff097224 */ /* 0x000fe400078e00ff */
[----:B------:R-:W-:-:S05]  /*0610*/  LOP3.LUT R10, R10, 0x7ffffff8, RZ, 0xc0, !PT ;  /* 0x7ffffff80a0a7812 */ /* 0x000fca00078ec0ff */
[----:B------:R-:W-:Y:S01]  /*0620*/  IMAD.MOV R12, RZ, RZ, -R10 ;  /* 0x000000ffff0c7224 */ /* 0x000fe200078e0a0a */
[----:B0-----:R-:W-:Y:S01]  /*0630*/  LEA R13, R8, R13, 0x18 ;  /* 0x0000000d080d7211 */ /* 0x001fe200078ec0ff */
[----:B------:R-:W-:-:S07]  /*0640*/  IMAD.MOV.U32 R8, RZ, RZ, R0 ;  /* 0x000000ffff087224 */ /* 0x000fce00078e0000 */
.L_x_91:
        /* <DEDUP_REMOVED lines=18> */
[C---:B------:R-:W-:Y:S01]  /*0770*/  VIADD R14, R9.reuse, 0x7 ;  /* 0x00000007090e7836 */ /* 0x040fe20000000000 */
[----:B--2---:R-:W-:Y:S02]  /*0780*/  IADD3 R17, PT, PT, R16, -0x5, RZ ;  /* 0xfffffffb10117810 */ /* 0x004fe40007ffe0ff */
        /* <DEDUP_REMOVED lines=20> */
.L_x_90:
[----:B------:R-:W-:-:S13]  /*08d0*/  LOP3.LUT P0, RZ, R5, 0xe, RZ, 0xc0, !PT ;  /* 0x0000000e05ff7812 */ /* 0x000fda000780c0ff */
[----:B------:R-:W-:Y:S05]  /*08e0*/  @!P0 BRA `(.L_x_89) ;  /* 0x0000000400208947 */ /* 0x000fea0003800000 */
[----:B------:R-:W0:Y:S02]  /*08f0*/  LDCU UR4, c[0x0][0x394] ;  /* 0x00007280ff0477ac */ /* 0x000e240008000800 */
[----:B0-----:R-:W-:-:S04]  /*0900*/  ULOP3.LUT UR15, UR4, 0x6, URZ, 0xc0, !UPT ;  /* 0x00000006040f7892 */ /* 0x001fc8000f8ec0ff */
[----:B------:R-:W-:Y:S01]  /*0910*/  UISETP.NE.AND UP3, UPT, UR15, URZ, UPT ;  /* 0x000000ff0f00728c */ /* 0x000fe2000bf65270 */
[----:B------:R-:W-:Y:S10]  /*0920*/  BRA.U !UP1, `(.L_x_92) ;  /* 0x0000000109807547 */ /* 0x000ff4000b800000 */
[----:B------:R-:W0:Y:S01]  /*0930*/  S2UR UR14, SR_CgaCtaId ;  /* 0x00000000000e79c3 */ /* 0x000e220000008800 */
[----:B------:R-:W1:Y:S01]  /*0940*/  LDCU UR16, c[0x0][0x390] ;  /* 0x00007200ff1077ac */ /* 0x000e620008000800 */
[----:B------:R-:W-:Y:S01]  /*0950*/  IMAD.MOV R22, RZ, RZ, -R10 ;  /* 0x000000ffff167224 */ /* 0x000fe200078e0a0a */
[----:B------:R-:W-:Y:S01]  /*0960*/  LOP3.LUT R12, RZ, R10, RZ, 0x33, !PT ;  /* 0x0000000aff0c7212 */ /* 0x000fe200078e33ff */
[C---:B------:R-:W-:Y:S01]  /*0970*/  VIADD R9, R10.reuse, 0x1 ;  /* 0x000000010a097836 */ /* 0x040fe20000000000 */
[----:B------:R-:W-:Y:S01]  /*0980*/  UMOV UR4, 0x400 ;  /* 0x0000040000047882 */ /* 0x000fe20000000000 */
[----:B------:R-:W-:Y:S01]  /*0990*/  VIADD R14, R10, 0x2 ;  /* 0x000000020a0e7836 */ /* 0x000fe20000000000 */
[----:B------:R-:W-:Y:S01]  /*09a0*/  PRMT R22, R22, 0x7710, RZ ;  /* 0x0000771016167816 */ /* 0x000fe200000000ff */
[C---:B------:R-:W-:Y:S02]  /*09b0*/  VIADD R18, R10.reuse, 0x3 ;  /* 0x000000030a127836 */ /* 0x040fe40000000000 */
[----:B------:R-:W-:-:S02]  /*09c0*/  VIADD R10, R10, 0x4 ;  /* 0x000000040a0a7836 */ /* 0x000fc40000000000 */
[C---:B------:R-:W-:Y:S02]  /*09d0*/  VIADD R16, R22.reuse, 0xfffffffe ;  /* 0xfffffffe16107836 */ /* 0x040fe40000000000 */
[----:B------:R-:W-:Y:S02]  /*09e0*/  VIADD R20, R22, 0xfffffffd ;  /* 0xfffffffd16147836 */ /* 0x000fe40000000000 */
[----:B-1----:R-:W-:Y:S01]  /*09f0*/  IMAD.U32 R24, RZ, RZ, UR16 ;  /* 0x00000010ff187e24 */ /* 0x002fe2000f8e00ff */
[----:B0-----:R-:W-:-:S06]  /*0a00*/  ULEA UR4, UR14, UR4, 0x18 ;  /* 0x000000040e047291 */ /* 0x001fcc000f8ec0ff */
[----:B------:R-:W-:-:S03]  /*0a10*/  VIADD R11, R8, UR4 ;  /* 0x00000004080b7c36 */ /* 0x000fc60008000000 */
[----:B------:R0:W-:Y:S01]  /*0a20*/  STS.U8 [R8+UR4], R9 ;  /* 0x0000000908007988 */ /* 0x0001e20008000004 */
[----:B------:R-:W-:Y:S02]  /*0a30*/  VIADD R15, R11, UR16 ;  /* 0x000000100b0f7c36 */ /* 0x000fe40008000000 */
[C---:B------:R-:W-:Y:S02]  /*0a40*/  IMAD R13, R24.reuse, UR21, R11 ;  /* 0x00000015180d7c24 */ /* 0x040fe4000f8e020b */
[----:B------:R-:W-:Y:S02]  /*0a50*/  VIADD R19, R15, UR16 ;  /* 0x000000100f137c36 */ /* 0x000fe40008000000 */
[C---:B------:R-:W-:Y:S01]  /*0a60*/  IMAD R17, R24.reuse, UR21, R15 ;  /* 0x0000001518117c24 */ /* 0x040fe2000f8e020f */
[----:B------:R1:W-:Y:S02]  /*0a70*/  STS.U8 [R13], R12 ;  /* 0x0000000c0d007388 */ /* 0x0003e40000000000 */
[----:B------:R-:W-:Y:S01]  /*0a80*/  IADD3 R21, PT, PT, R19, UR16, RZ ;  /* 0x0000001013157c10 */ /* 0x000fe2000fffe0ff */
[C---:B0-----:R-:W-:Y:S01]  /*0a90*/  IMAD R9, R24.reuse, UR21, R19 ;  /* 0x0000001518097c24 */ /* 0x041fe2000f8e0213 */
[----:B------:R0:W-:Y:S01]  /*0aa0*/  STS.U8 [R11+UR16], R14 ;  /* 0x0000000e0b007988 */ /* 0x0001e20008000010 */
[----:B------:R-:W-:-:S02]  /*0ab0*/  IMAD R8, R24, 0x4, R8 ;  /* 0x0000000418087824 */ /* 0x000fc400078e0208 */
[----:B------:R-:W-:Y:S01]  /*0ac0*/  IMAD R21, R24, UR21, R21 ;  /* 0x0000001518157c24 */ /* 0x000fe2000f8e0215 */
[----:B------:R0:W-:Y:S01]  /*0ad0*/  STS.U8 [R17], R16 ;  /* 0x0000001011007388 */ /* 0x0001e20000000000 */
[----:B-1----:R-:W-:-:S03]  /*0ae0*/  VIADD R12, R22, 0xfffffffc ;  /* 0xfffffffc160c7836 */ /* 0x002fc60000000000 */
[----:B------:R0:W-:Y:S04]  /*0af0*/  STS.U8 [R15+UR16], R18 ;  /* 0x000000120f007988 */ /* 0x0001e80008000010 */
[----:B------:R0:W-:Y:S04]  /*0b00*/  STS.U8 [R9], R20 ;  /* 0x0000001409007388 */ /* 0x0001e80000000000 */
[----:B------:R0:W-:Y:S04]  /*0b10*/  STS.U8 [R19+UR16], R10 ;  /* 0x0000000a13007988 */ /* 0x0001e80008000010 */
[----:B------:R0:W-:Y:S02]  /*0b20*/  STS.U8 [R21], R12 ;  /* 0x0000000c15007388 */ /* 0x0001e40000000000 */
.L_x_92:
[----:B------:R-:W-:Y:S05]  /*0b30*/  BRA.U !UP3, `(.L_x_89) ;  /* 0x000000010b8c7547 */ /* 0x000fea000b800000 */
[----:B------:R-:W-:Y:S01]  /*0b40*/  UISETP.NE.AND UP3, UPT, UR15, 0x2, UPT ;  /* 0x000000020f00788c */ /* 0x000fe2000bf65270 */
[----:B------:R-:W-:-:S08]  /*0b50*/  LOP3.LUT P0, RZ, R5, 0x2, RZ, 0xc0, !PT ;  /* 0x0000000205ff7812 */ /* 0x000fd0000780c0ff */
[----:B------:R-:W-:Y:S05]  /*0b60*/  BRA.U !UP3, `(.L_x_93) ;  /* 0x000000010b547547 */ /* 0x000fea000b800000 */
[----:B------:R-:W1:Y:S01]  /*0b70*/  S2UR UR14, SR_CgaCtaId ;  /* 0x00000000000e79c3 */ /* 0x000e620000008800 */
[----:B------:R-:W2:Y:S01]  /*0b80*/  LDCU UR15, c[0x0][0x390] ;  /* 0x00007200ff0f77ac */ /* 0x000ea20008000800 */
[----:B0-----:R-:W-:Y:S01]  /*0b90*/  IMAD.MOV R16, RZ, RZ, -R10 ;  /* 0x000000ffff107224 */ /* 0x001fe200078e0a0a */
[----:B------:R-:W-:Y:S01]  /*0ba0*/  LOP3.LUT R12, RZ, R10, RZ, 0x33, !PT ;  /* 0x0000000aff0c7212 */ /* 0x000fe200078e33ff */
[C---:B------:R-:W-:Y:S01]  /*0bb0*/  VIADD R9, R10.reuse, 0x1 ;  /* 0x000000010a097836 */ /* 0x040fe20000000000 */
[----:B------:R-:W-:Y:S01]  /*0bc0*/  UMOV UR4, 0x400 ;  /* 0x0000040000047882 */ /* 0x000fe20000000000 */
[----:B------:R-:W-:Y:S01]  /*0bd0*/  VIADD R14, R10, 0x2 ;  /* 0x000000020a0e7836 */ /* 0x000fe20000000000 */
[----:B------:R-:W-:-:S03]  /*0be0*/  PRMT R16, R16, 0x7710, RZ ;  /* 0x0000771010107816 */ /* 0x000fc600000000ff */
[----:B------:R-:W-:Y:S02]  /*0bf0*/  IMAD.MOV.U32 R10, RZ, RZ, R14 ;  /* 0x000000ffff0a7224 */ /* 0x000fe400078e000e */
[----:B------:R-:W-:Y:S02]  /*0c00*/  VIADD R16, R16, 0xfffffffe ;  /* 0xfffffffe10107836 */ /* 0x000fe40000000000 */
[----:B--2---:R-:W-:Y:S01]  /*0c10*/  IMAD.U32 R18, RZ, RZ, UR15 ;  /* 0x0000000fff127e24 */ /* 0x004fe2000f8e00ff */
        /* <DEDUP_REMOVED lines=10> */
.L_x_93:
[----:B------:R-:W-:Y:S05]  /*0cc0*/  @!P0 BRA `(.L_x_89) ;  /* 0x0000000000288947 */ /* 0x000fea0003800000 */
[----:B------:R-:W2:Y:S01]  /*0cd0*/  S2UR UR14, SR_CgaCtaId ;  /* 0x00000000000e79c3 */ /* 0x000ea20000008800 */
[----:B------:R-:W-:Y:S01]  /*0ce0*/  UMOV UR4, 0x400 ;  /* 0x0000040000047882 */ /* 0x000fe20000000000 */
[----:B0-----:R-:W-:Y:S01]  /*0cf0*/  VIADD R9, R10, 0x1 ;  /* 0x000000010a097836 */ /* 0x001fe20000000000 */
[----:B------:R-:W-:-:S05]  /*0d00*/  LOP3.LUT R10, RZ, R10, RZ, 0x33, !PT ;  /* 0x0000000aff0a7212 */ /* 0x000fca00078e33ff */
[----:B-1----:R-:W0:Y:S01]  /*0d10*/  LDC R12, c[0x0][0x390] ;  /* 0x0000e400ff0c7b82 */ /* 0x002e220000000800 */
[----:B--2---:R-:W-:-:S06]  /*0d20*/  ULEA UR4, UR14, UR4, 0x18 ;  /* 0x000000040e047291 */ /* 0x004fcc000f8ec0ff */
[----:B------:R-:W-:-:S03]  /*0d30*/  VIADD R11, R8, UR4 ;  /* 0x00000004080b7c36 */ /* 0x000fc60008000000 */
[----:B------:R2:W-:Y:S01]  /*0d40*/  STS.U8 [R8+UR4], R9 ;  /* 0x0000000908007988 */ /* 0x0005e20008000004 */
[----:B0-----:R-:W-:-:S05]  /*0d50*/  IMAD R11, R12, UR21, R11 ;  /* 0x000000150c0b7c24 */ /* 0x001fca000f8e020b */
[----:B------:R2:W-:Y:S02]  /*0d60*/  STS.U8 [R11], R10 ;  /* 0x0000000a0b007388 */ /* 0x0005e40000000000 */
.L_x_89:
[----:B------:R-:W-:-:S13]  /*0d70*/  ISETP.GE.AND P0, PT, R5, 0x2, PT ;  /* 0x000000020500780c */ /* 0x000fda0003f06270 */
[----:B------:R-:W-:Y:S05]  /*0d80*/  @!P0 BRA `(.L_x_94) ;  /* 0x0000000c00948947 */ /* 0x000fea0003800000 */
[----:B0-2---:R-:W0:Y:S01]  /*0d90*/  LDC R9, c[0x0][0x390] ;  /* 0x0000e400ff097b82 */ /* 0x005e220000000800 */
[----:B------:R-:W2:Y:S01]  /*0da0*/  LDCU UR4, c[0x0][0x394] ;  /* 0x00007280ff0477ac */ /* 0x000ea20008000800 */
[----:B------:R-:W-:Y:S01]  /*0db0*/  UISETP.GE.U32.AND UP3, UPT, UR17, 0x3, UPT ;  /* 0x000000031100788c */ /* 0x000fe2000bf66070 */
[----:B--2---:R-:W-:Y:S02]  /*0dc0*/  IMAD.U32 R8, RZ, RZ, UR4 ;  /* 0x00000004ff087e24 */ /* 0x004fe4000f8e00ff */
[----:B0-----:R-:W-:-:S06]  /*0dd0*/  IMAD R10, R9, UR20, R0 ;  /* 0x00000014090a7c24 */ /* 0x001fcc000f8e0200 */
[----:B------:R-:W-:Y:S05]  /*0de0*/  BRA.U !UP3, `(.L_x_95) ;  /* 0x000000090b007547 */ /* 0x000fea000b800000 */
[----:B------:R-:W0:Y:S01]  /*0df0*/  S2R R8, SR_CgaCtaId ;  /* 0x0000000000087919 */ /* 0x000e220000008800 */
[----:B------:R-:W-:Y:S01]  /*0e00*/  MOV R9, 0x400 ;  /* 0x0000040000097802 */ /* 0x000fe20000000f00 */
[----:B------:R-:W-:Y:S01]  /*0e10*/  BSSY.RECONVERGENT B0, `(.L_x_95) ;  /* 0x000007d000007945 */ /* 0x000fe20003800200 */
[----:B-1----:R-:W-:Y:S02]  /*0e20*/  IMAD.MOV.U32 R12, RZ, RZ, RZ ;  /* 0x000000ffff0c7224 */ /* 0x002fe400078e00ff */
[----:B0-----:R-:W-:Y:S01]  /*0e30*/  LEA R9, R8, R9, 0x18 ;  /* 0x0000000908097211 */ /* 0x001fe200078ec0ff */
[----:B------:R-:W-:-:S07]  /*0e40*/  IMAD.U32 R8, RZ, RZ, UR4 ;  /* 0x00000004ff087e24 */ /* 0x000fce000f8e00ff */
.L_x_96:
        /* <DEDUP_REMOVED lines=17> */
[----:B------:R-:W-:-:S03]  /*0f60*/  IMAD.WIDE.U32 R14, R6, R14, RZ ;  /* 0x0000000e060e7225 */ /* 0x000fc600078e00ff */
[----:B------:R-:W-:Y:S01]  /*0f70*/  IADD3.X R19, PT, PT, R3, -0x7287b0d3, RZ, P2, !PT ;  /* 0x8d784f2d03137810 */ /* 0x000fe200017fe4ff */
[----:B------:R-:W-:Y:S01]  /*0f80*/  IMAD R11, R11, R6, R13 ;  /* 0x000000060b0b7224 */ /* 0x000fe200078e020d */
[----:B------:R-:W-:Y:S02]  /*0f90*/  ISETP.GE.U32.AND P0, PT, R20, 0x6f17146d, PT ;  /* 0x6f17146d1400780c */ /* 0x000fe40003f06070 */
[----:B------:R-:W-:Y:S02]  /*0fa0*/  IADD3 R17, P2, PT, R6, -0x7507661a, RZ ;  /* 0x8af899e606117810 */ /* 0x000fe40007f5e0ff */
[----:B------:R-:W-:Y:S02]  /*0fb0*/  IADD3 R15, PT, PT, R15, R11, RZ ;  /* 0x0000000b0f0f7210 */ /* 0x000fe40007ffe0ff */
[----:B------:R-:W-:Y:S02]  /*0fc0*/  ISETP.GE.U32.AND.EX P0, PT, R19, -0x80000000, PT, P0 ;  /* 0x800000001300780c */ /* 0x000fe40003f06100 */
[----:B------:R-:W-:-:S02]  /*0fd0*/  SHF.R.U64 R15, R14, 0x19, R15 ;  /* 0x000000190e0f7819 */ /* 0x000fc4000000120f */
[--C-:B------:R-:W-:Y:S02]  /*0fe0*/  SHF.R.U64 R13, R20, 0x1f, R19.reuse ;  /* 0x0000001f140d7819 */ /* 0x100fe40000001213 */
[----:B------:R-:W-:Y:S02]  /*0ff0*/  LOP3.LUT R15, R15, R14, RZ, 0x3c, !PT ;  /* 0x0000000e0f0f7212 */ /* 0x000fe400078e3cff */
[----:B------:R-:W-:Y:S02]  /*1000*/  IADD3.X R18, PT, PT, R7, -0x6b862d7b, RZ, P2, !PT ;  /* 0x9479d28507127810 */ /* 0x000fe400017fe4ff */
[----:B------:R-:W-:Y:S01]  /*1010*/  LOP3.LUT R13, R13, R20, RZ, 0x3c, !PT ;  /* 0x000000140d0d7212 */ /* 0x000fe200078e3cff */
[----:B------:R-:W-:Y:S01]  /*1020*/  IMAD.WIDE.U32 R14, R15, R8, RZ ;  /* 0x000000080f0e7225 */ /* 0x000fe200078e00ff */
[----:B------:R-:W-:Y:S02]  /*1030*/  SHF.R.U32.HI R14, RZ, 0x1f, R19 ;  /* 0x0000001fff0e7819 */ /* 0x000fe40000011613 */
[----:B------:R-:W-:Y:S01]  /*1040*/  SEL R11, R7, R18, !P0 ;  /* 0x00000012070b7207 */ /* 0x000fe20004000000 */
[----:B------:R-:W-:Y:S01]  /*1050*/  VIADD R15, R15, UR4 ;  /* 0x000000040f0f7c36 */ /* 0x000fe20008000000 */
[----:B------:R-:W-:-:S02]  /*1060*/  LOP3.LUT R7, R14, R19, RZ, 0x3c, !PT ;  /* 0x000000130e077212 */ /* 0x000fc400078e3cff */
[----:B------:R-:W-:Y:S01]  /*1070*/  SEL R14, R6, R17, !P0 ;  /* 0x00000011060e7207 */ /* 0x000fe20004000000 */
[----:B0-----:R-:W-:Y:S02]  /*1080*/  IMAD R16, R15, UR14, R0 ;  /* 0x0000000e0f107c24 */ /* 0x001fe4000f8e0200 */
[C---:B------:R-:W-:Y:S01]  /*1090*/  IMAD.IADD R15, R9.reuse, 0x1, R10 ;  /* 0x00000001090f7824 */ /* 0x040fe200078e020a */
[----:B------:R-:W-:Y:S01]  /*10a0*/  IADD3 R21, P2, PT, R14, -0x7507661a, RZ ;  /* 0x8af899e60e157810 */ /* 0x000fe20007f5e0ff */
[----:B------:R-:W-:Y:S02]  /*10b0*/  IMAD.IADD R16, R9, 0x1, R16 ;  /* 0x0000000109107824 */ /* 0x000fe400078e0210 */
[C---:B------:R-:W-:Y:S01]  /*10c0*/  IMAD R6, R11.reuse, R13, RZ ;  /* 0x0000000d0b067224 */ /* 0x040fe200078e02ff */
[----:B------:R-:W-:Y:S01]  /*10d0*/  LDS.U8 R17, [R15] ;  /* 0x000000000f117984 */ /* 0x000fe20000000000 */
[----:B------:R-:W-:Y:S01]  /*10e0*/  IADD3.X R22, PT, PT, R11, -0x6b862d7b, RZ, P2, !PT ;  /* 0x9479d2850b167810 */ /* 0x000fe200017fe4ff */
[----:B------:R-:W-:-:S02]  /*10f0*/  VIADD R10, R10, -UR14 ;  /* 0x8000000e0a0a7c36 */ /* 0x000fc40008000000 */
[----:B------:R-:W0:Y:S01]  /*1100*/  LDS.U8 R18, [R16] ;  /* 0x0000000010127984 */ /* 0x000e220000000000 */
[----:B------:R-:W-:Y:S02]  /*1110*/  IMAD R19, R7, R14, R6 ;  /* 0x0000000e07137224 */ /* 0x000fe400078e0206 */
[----:B------:R-:W-:Y:S01]  /*1120*/  IMAD.WIDE.U32 R6, R14, R13, RZ ;  /* 0x0000000d0e067225 */ /* 0x000fe200078e00ff */
[----:B------:R-:W-:-:S03]  /*1130*/  IADD3 R13, P0, PT, R2, -0x47deb697, RZ ;  /* 0xb8214969020d7810 */ /* 0x000fc60007f1e0ff */
[----:B------:R-:W-:Y:S01]  /*1140*/  IMAD.IADD R7, R7, 0x1, R19 ;  /* 0x0000000107077824 */ /* 0x000fe200078e0213 */
[----:B------:R-:W-:Y:S02]  /*1150*/  IADD3.X R19, PT, PT, R3, 0x543476c3, RZ, P0, !PT ;  /* 0x543476c303137810 */ /* 0x000fe400007fe4ff */
[----:B------:R-:W-:Y:S02]  /*1160*/  ISETP.GE.U32.AND P0, PT, R13, 0x6f17146d, PT ;  /* 0x6f17146d0d00780c */ /* 0x000fe40003f06070 */
[----:B------:R-:W-:Y:S02]  /*1170*/  SHF.R.U64 R7, R6, 0x19, R7 ;  /* 0x0000001906077819 */ /* 0x000fe40000001207 */
[----:B------:R-:W-:Y:S02]  /*1180*/  ISETP.GE.U32.AND.EX P0, PT, R19, -0x80000000, PT, P0 ;  /* 0x800000001300780c */ /* 0x000fe40003f06100 */
[----:B------:R-:W-:Y:S01]  /*1190*/  LOP3.LUT R7, R7, R6, RZ, 0x3c, !PT ;  /* 0x0000000607077212 */ /* 0x000fe200078e3cff */
[----:B------:R-:W-:Y:S01]  /*11a0*/  VIADD R6, R8, 0xffffffff ;  /* 0xffffffff08067836 */ /* 0x000fe20000000000 */
[----:B------:R-:W-:-:S02]  /*11b0*/  SHF.R.U32.HI R24, RZ, 0x1f, R19 ;  /* 0x0000001fff187819 */ /* 0x000fc40000011613 */
[----:B------:R-:W-:Y:S01]  /*11c0*/  SEL R11, R11, R22, !P0 ;  /* 0x000000160b0b7207 */ /* 0x000fe20004000000 */
[----:B------:R-:W-:Y:S01]  /*11d0*/  IMAD.WIDE.U32 R6, R7, R6, RZ ;  /* 0x0000000607067225 */ /* 0x000fe200078e00ff */
[----:B------:R-:W-:Y:S02]  /*11e0*/  SHF.R.U64 R6, R13, 0x1f, R19 ;  /* 0x0000001f0d067819 */ /* 0x000fe40000001213 */
[----:B------:R-:W-:Y:S01]  /*11f0*/  LOP3.LUT R24, R24, R19, RZ, 0x3c, !PT ;  /* 0x0000001318187212 */ /* 0x000fe200078e3cff */
[----:B------:R-:W-:Y:S01]  /*1200*/  VIADD R7, R7, UR4 ;  /* 0x0000000407077c36 */ /* 0x000fe20008000000 */
[----:B------:R-:W-:Y:S01]  /*1210*/  LOP3.LUT R6, R6, R13, RZ, 0x3c, !PT ;  /* 0x0000000d06067212 */ /* 0x000fe200078e3cff */
[----:B------:R-:W-:Y:S01]  /*1220*/  IMAD.IADD R22, R9, 0x1, R10 ;  /* 0x0000000109167824 */ /* 0x000fe200078e020a */
[----:B------:R-:W-:Y:S01]  /*1230*/  SEL R21, R14, R21, !P0 ;  /* 0x000000150e157207 */ /* 0x000fe20004000000 */
[----:B------:R-:W-:Y:S01]  /*1240*/  IMAD R20, R7, UR14, R0 ;  /* 0x0000000e07147c24 */ /* 0x000fe2000f8e0200 */
[----:B------:R-:W-:Y:S01]  /*1250*/  IADD3 R2, P0, PT, R2, 0x4ad70c8c, RZ ;  /* 0x4ad70c8c02027810 */ /* 0x000fe20007f1e0ff */
[-C--:B------:R-:W-:Y:S01]  /*1260*/  IMAD R7, R11, R6.reuse, RZ ;  /* 0x000000060b077224 */ /* 0x080fe200078e02ff */
[----:B------:R-:W-:Y:S01]  /*1270*/  IADD3 R14, P2, PT, R21, -0x7507661a, RZ ;  /* 0x8af899e6150e7810 */ /* 0x000fe20007f5e0ff */
[----:B------:R-:W-:Y:S01]  /*1280*/  IMAD.IADD R13, R9, 0x1, R20 ;  /* 0x00000001090d7824 */ /* 0x000fe200078e0214 */
[----:B------:R-:W-:Y:S01]  /*1290*/  IADD3.X R3, PT, PT, R3, 0x1af09e5a, RZ, P0, !PT ;  /* 0x1af09e5a03037810 */ /* 0x000fe200007fe4ff */
[----:B------:R-:W-:Y:S01]  /*12a0*/  IMAD R23, R24, R21, R7 ;  /* 0x0000001518177224 */ /* 0x000fe200078e0207 */
[----:B------:R-:W-:Y:S01]  /*12b0*/  ISETP.GE.U32.AND P0, PT, R2, 0x6f17146d, PT ;  /* 0x6f17146d0200780c */ /* 0x000fe20003f06070 */
[----:B------:R-:W-:Y:S01]  /*12c0*/  IMAD.WIDE.U32 R6, R21, R6, RZ ;  /* 0x0000000615067225 */ /* 0x000fe200078e00ff */
[----:B0-----:R0:W-:Y:S03]  /*12d0*/  STS.U8 [R15], R18 ;  /* 0x000000120f007388 */ /* 0x0011e60000000000 */
[----:B------:R-:W-:Y:S01]  /*12e0*/  IMAD.IADD R7, R7, 0x1, R23 ;  /* 0x0000000107077824 */ /* 0x000fe200078e0217 */
[----:B------:R-:W-:Y:S01]  /*12f0*/  ISETP.GE.U32.AND.EX P0, PT, R3, -0x80000000, PT, P0 ;  /* 0x800000000300780c */ /* 0x000fe20003f06100 */
[----:B------:R1:W-:Y:S03]  /*1300*/  STS.U8 [R16], R17 ;  /* 0x0000001110007388 */ /* 0x0003e60000000000 */
[----:B------:R-:W-:Y:S01]  /*1310*/  SHF.R.U64 R7, R6, 0x19, R7 ;  /* 0x0000001906077819 */ /* 0x000fe20000001207 */
[----:B------:R-:W2:Y:S03]  /*1320*/  LDS.U8 R19, [R13] ;  /* 0x000000000d137984 */ /* 0x000ea60000000000 */
[----:B------:R-:W-:Y:S01]  /*1330*/  LOP3.LUT R7, R7, R6, RZ, 0x3c, !PT ;  /* 0x0000000607077212 */ /* 0x000fe200078e3cff */
[----:B------:R-:W-:Y:S01]  /*1340*/  VIADD R6, R8, 0xfffffffe ;  /* 0xfffffffe08067836 */ /* 0x000fe20000000000 */
[----:B------:R-:W3:Y:S01]  /*1350*/  LDS.U8 R20, [R22] ;  /* 0x0000000016147984 */ /* 0x000ee20000000000 */
[----:B0-----:R-:W-:-:S02]  /*1360*/  SHF.R.U32.HI R18, RZ, 0x1f, R3 ;  /* 0x0000001fff127819 */ /* 0x001fc40000011603 */
[----:B------:R-:W-:Y:S01]  /*1370*/  IMAD.WIDE.U32 R6, R7, R6, RZ ;  /* 0x0000000607067225 */ /* 0x000fe200078e00ff */
[----:B-1----:R-:W-:Y:S02]  /*1380*/  IADD3.X R16, PT, PT, R11, -0x6b862d7b, RZ, P2, !PT ;  /* 0x9479d2850b107810 */ /* 0x002fe400017fe4ff */
[----:B------:R-:W-:Y:S01]  /*1390*/  SEL R6, R21, R14, !P0 ;  /* 0x0000000e15067207 */ /* 0x000fe20004000000 */
[----:B------:R-:W-:Y:S01]  /*13a0*/  VIADD R15, R7, UR4 ;  /* 0x00000004070f7c36 */ /* 0x000fe20008000000 */
[----:B------:R-:W-:Y:S01]  /*13b0*/  SEL R7, R11, R16, !P0 ;  /* 0x000000100b077207 */ /* 0x000fe20004000000 */
[----:B------:R-:W-:Y:S01]  /*13c0*/  VIADD R14, R10, -UR14 ;  /* 0x8000000e0a0e7c36 */ /* 0x000fe20008000000 */
[----:B------:R-:W-:Y:S01]  /*13d0*/  SHF.R.U64 R11, R2, 0x1f, R3 ;  /* 0x0000001f020b7819 */ /* 0x000fe20000001203 */
[----:B------:R-:W-:Y:S01]  /*13e0*/  IMAD R16, R15, UR14, R0 ;  /* 0x0000000e0f107c24 */ /* 0x000fe2000f8e0200 */
[----:B------:R-:W-:Y:S01]  /*13f0*/  ISETP.NE.AND P0, PT, R12, UR30, PT ;  /* 0x0000001e0c007c0c */ /* 0x000fe2000bf05270 */
[----:B------:R-:W-:Y:S01]  /*1400*/  IMAD.IADD R15, R9, 0x1, R14 ;  /* 0x00000001090f7824 */ /* 0x000fe200078e020e */
[----:B------:R-:W-:Y:S01]  /*1410*/  LOP3.LUT R10, R11, R2, RZ, 0x3c, !PT ;  /* 0x000000020b0a7212 */ /* 0x000fe200078e3cff */
[----:B------:R-:W-:Y:S01]  /*1420*/  IMAD.IADD R16, R9, 0x1, R16 ;  /* 0x0000000109107824 */ /* 0x000fe200078e0210 */
[----:B------:R-:W-:-:S03]  /*1430*/  LOP3.LUT R11, R18, R3, RZ, 0x3c, !PT ;  /* 0x00000003120b7212 */ /* 0x000fc600078e3cff */
[----:B------:R-:W-:-:S04]  /*1440*/  IMAD R21, R7, R10, RZ ;  /* 0x0000000a07157224 */ /* 0x000fc800078e02ff */
[----:B------:R-:W-:Y:S02]  /*1450*/  IMAD R21, R11, R6, R21 ;  /* 0x000000060b157224 */ /* 0x000fe400078e0215 */
[----:B------:R-:W-:-:S04]  /*1460*/  IMAD.WIDE.U32 R10, R6, R10, RZ ;  /* 0x0000000a060a7225 */ /* 0x000fc800078e00ff */
[----:B------:R-:W-:-:S05]  /*1470*/  IMAD.IADD R11, R11, 0x1, R21 ;  /* 0x000000010b0b7824 */ /* 0x000fca00078e0215 */
[----:B------:R-:W-:Y:S01]  /*1480*/  SHF.R.U64 R11, R10, 0x19, R11 ;  /* 0x000000190a0b7819 */ /* 0x000fe2000000120b */
[----:B--2---:R-:W-:Y:S03]  /*1490*/  STS.U8 [R22], R19 ;  /* 0x0000001316007388 */ /* 0x004fe60000000000 */
[----:B------:R-:W-:Y:S01]  /*14a0*/  LOP3.LUT R11, R11, R10, RZ, 0x3c, !PT ;  /* 0x0000000a0b0b7212 */ /* 0x000fe200078e3cff */
[C---:B------:R-:W-:Y:S01]  /*14b0*/  VIADD R10, R8.reuse, 0xfffffffd ;  /* 0xfffffffd080a7836 */ /* 0x040fe20000000000 */
[----:B---3--:R0:W-:Y:S01]  /*14c0*/  STS.U8 [R13], R20 ;  /* 0x000000140d007388 */ /* 0x0081e20000000000 */
[----:B------:R-:W-:Y:S02]  /*14d0*/  VIADD R8, R8, 0xfffffffc ;  /* 0xfffffffc08087836 */ /* 0x000fe40000000000 */
[----:B------:R-:W-:Y:S01]  /*14e0*/  IMAD.WIDE.U32 R10, R11, R10, RZ ;  /* 0x0000000a0b0a7225 */ /* 0x000fe200078e00ff */
[----:B------:R-:W1:Y:S03]  /*14f0*/  LDS.U8 R18, [R16] ;  /* 0x0000000010127984 */ /* 0x000e660000000000 */
[----:B------:R-:W-:Y:S01]  /*1500*/  VIADD R10, R14, -UR14 ;  /* 0x8000000e0e0a7c36 */ /* 0x000fe20008000000 */
[----:B------:R-:W2:Y:S01]  /*1510*/  LDS.U8 R17, [R15] ;  /* 0x000000000f117984 */ /* 0x000ea20000000000 */
[----:B------:R-:W-:-:S05]  /*1520*/  IADD3 R11, PT, PT, R11, UR4, RZ ;  /* 0x000000040b0b7c10 */ /* 0x000fca000fffe0ff */
        /* <DEDUP_REMOVED lines=12> */
.L_x_95:
        /* <DEDUP_REMOVED lines=29> */
[----:B------:R-:W-:Y:S01]  /*17c0*/  SHF.R.U64 R11, R2, 0x1f, R3 ;  /* 0x0000001f020b7819 */ /* 0x000fe20000001203 */
[----:B------:R-:W-:Y:S01]  /*17d0*/  IMAD.IADD R13, R13, 0x1, R9 ;  /* 0x000000010d0d7824 */ /* 0x000fe200078e0209 */
[----:B------:R-:W-:Y:S02]  /*17e0*/  ISETP.GE.U32.AND.EX P0, PT, R3, -0x80000000, PT, P0 ;  /* 0x800000000300780c */ /* 0x000fe40003f06100 */
[----:B------:R-:W-:Y:S01]  /*17f0*/  SHF.R.U32.HI R16, RZ, 0x1f, R3 ;  /* 0x0000001fff107819 */ /* 0x000fe20000011603 */
[----:B------:R-:W-:Y:S01]  /*1800*/  LDS.U8 R14, [R10+UR14] ;  /* 0x0000000e0a0e7984 */ /* 0x000fe20008000000 */
[----:B------:R-:W-:Y:S02]  /*1810*/  SHF.R.U64 R13, R12, 0x19, R13 ;  /* 0x000000190c0d7819 */ /* 0x000fe4000000120d */
[----:B------:R-:W-:Y:S02]  /*1820*/  SEL R6, R6, R15, !P0 ;  /* 0x0000000f06067207 */ /* 0x000fe40004000000 */
[----:B------:R-:W-:-:S05]  /*1830*/  LOP3.LUT R13, R13, R12, RZ, 0x3c, !PT ;  /* 0x0000000c0d0d7212 */ /* 0x000fca00078e3cff */
[----:B------:R-:W-:Y:S01]  /*1840*/  IMAD.WIDE.U32 R12, R13, R8, RZ ;  /* 0x000000080d0c7225 */ /* 0x000fe200078e00ff */
[----:B------:R-:W-:-:S03]  /*1850*/  IADD3.X R12, PT, PT, R7, -0x6b862d7b, RZ, P2, !PT ;  /* 0x9479d285070c7810 */ /* 0x000fc600017fe4ff */
[----:B------:R-:W-:Y:S01]  /*1860*/  VIADD R9, R13, UR4 ;  /* 0x000000040d097c36 */ /* 0x000fe20008000000 */
[----:B------:R-:W-:Y:S02]  /*1870*/  SEL R7, R7, R12, !P0 ;  /* 0x0000000c07077207 */ /* 0x000fe40004000000 */
[----:B------:R-:W-:Y:S01]  /*1880*/  LOP3.LUT R12, R11, R2, RZ, 0x3c, !PT ;  /* 0x000000020b0c7212 */ /* 0x000fe200078e3cff */
[----:B-1----:R-:W-:Y:S01]  /*1890*/  IMAD R9, R9, UR16, R0 ;  /* 0x0000001009097c24 */ /* 0x002fe2000f8e0200 */
[----:B------:R-:W-:-:S03]  /*18a0*/  LOP3.LUT R13, R16, R3, RZ, 0x3c, !PT ;  /* 0x00000003100d7212 */ /* 0x000fc600078e3cff */
[----:B------:R-:W-:Y:S01]  /*18b0*/  IMAD R15, R7, R12, RZ ;  /* 0x0000000c070f7224 */ /* 0x000fe200078e02ff */
[----:B------:R-:W0:Y:S03]  /*18c0*/  LDS.U8 R11, [R9+UR14] ;  /* 0x0000000e090b7984 */ /* 0x000e260008000000 */
        /* <DEDUP_REMOVED lines=8> */
[----:B------:R-:W-:Y:S02]  /*1950*/  VIADD R13, R13, UR4 ;  /* 0x000000040d0d7c36 */ /* 0x000fe40008000000 */
[----:B------:R-:W-:Y:S02]  /*1960*/  VIADD R12, R10, -UR16 ;  /* 0x800000100a0c7c36 */ /* 0x000fe40008000000 */
[----:B------:R-:W-:Y:S01]  /*1970*/  IMAD R13, R13, UR16, R0 ;  /* 0x000000100d0d7c24 */ /* 0x000fe2000f8e0200 */
[----:B0-----:R0:W-:Y:S04]  /*1980*/  STS.U8 [R10+UR14], R11 ;  /* 0x0000000b0a007988 */ /* 0x0011e8000800000e */
[----:B------:R-:W-:Y:S04]  /*1990*/  STS.U8 [R9+UR14], R14 ;  /* 0x0000000e09007988 */ /* 0x000fe8000800000e */
[----:B------:R-:W1:Y:S01]  /*19a0*/  LDS.U8 R15, [R13+UR14] ;  /* 0x0000000e0d0f7984 */ /* 0x000e620008000000 */
[----:B0-----:R-:W-:-:S03]  /*19b0*/  VIADD R10, R12, -UR16 ;  /* 0x800000100c0a7c36 */ /* 0x001fc60008000000 */
[----:B------:R-:W0:Y:S04]  /*19c0*/  LDS.U8 R16, [R12+UR14] ;  /* 0x0000000e0c107984 */ /* 0x000e280008000000 */
[----:B-1----:R2:W-:Y:S04]  /*19d0*/  STS.U8 [R12+UR14], R15 ;  /* 0x0000000f0c007988 */ /* 0x0025e8000800000e */
[----:B0-----:R2:W-:Y:S02]  /*19e0*/  STS.U8 [R13+UR14], R16 ;  /* 0x000000100d007988 */ /* 0x0015e4000800000e */
.L_x_97:
[----:B------:R-:W-:Y:S05]  /*19f0*/  BRA.U !UP4, `(.L_x_94) ;  /* 0x000000010c787547 */ /* 0x000fea000b800000 */
[----:B------:R-:W-:Y:S01]  /*1a00*/  IADD3 R2, P0, PT, R2, -0x6d4a3cdd, RZ ;  /* 0x92b5c32302027810 */ /* 0x000fe20007f1e0ff */
[----:B------:R-:W3:Y:S01]  /*1a10*/  S2UR UR15, SR_CgaCtaId ;  /* 0x00000000000f79c3 */ /* 0x000ee20000008800 */
[----:B------:R-:W-:Y:S01]  /*1a20*/  IADD3 R9, P2, PT, R6, -0x7507661a, RZ ;  /* 0x8af899e606097810 */ /* 0x000fe20007f5e0ff */
[----:B------:R-:W4:Y:S01]  /*1a30*/  LDCU UR16, c[0x0][0x390] ;  /* 0x00007200ff1077ac */ /* 0x000f220008000800 */
[----:B------:R-:W-:Y:S02]  /*1a40*/  IADD3.X R3, PT, PT, R3, -0x3943d86a, RZ, P0, !PT ;  /* 0xc6bc279603037810 */ /* 0x000fe400007fe4ff */
[----:B------:R-:W-:Y:S01]  /*1a50*/  ISETP.GE.U32.AND P0, PT, R2, 0x6f17146d, PT ;  /* 0x6f17146d0200780c */ /* 0x000fe20003f06070 */
[----:B------:R-:W-:Y:S01]  /*1a60*/  UMOV UR4, URZ ;  /* 0x000000ff00047c82 */ /* 0x000fe20008000000 */
[----:B-12---:R-:W-:Y:S01]  /*1a70*/  IADD3.X R12, PT, PT, R7, -0x6b862d7b, RZ, P2, !PT ;  /* 0x9479d285070c7810 */ /* 0x006fe200017fe4ff */
[----:B------:R-:W-:Y:S01]  /*1a80*/  UMOV UR14, 0x400 ;  /* 0x00000400000e7882 */ /* 0x000fe20000000000 */
[----:B------:R-:W-:-:S02]  /*1a90*/  ISETP.GE.U32.AND.EX P0, PT, R3, -0x80000000, PT, P0 ;  /* 0x800000000300780c */ /* 0x000fc40003f06100 */
[--C-:B0-----:R-:W-:Y:S02]  /*1aa0*/  SHF.R.U64 R11, R2, 0x1f, R3.reuse ;  /* 0x0000001f020b7819 */ /* 0x101fe40000001203 */
        /* <DEDUP_REMOVED lines=13> */
[----:B------:R-:W-:-:S04]  /*1b80*/  VIADD R9, R9, UR4 ;  /* 0x0000000409097c36 */ /* 0x000fc80008000000 */
[----:B----4-:R-:W-:Y:S02]  /*1b90*/  IMAD R8, R9, UR16, R0 ;  /* 0x0000001009087c24 */ /* 0x010fe4000f8e0200 */
[----:B------:R-:W-:Y:S04]  /*1ba0*/  LDS.U8 R9, [R10+UR14] ;  /* 0x0000000e0a097984 */ /* 0x000fe80008000000 */
[----:B------:R-:W0:Y:S04]  /*1bb0*/  LDS.U8 R11, [R8+UR14] ;  /* 0x0000000e080b7984 */ /* 0x000e280008000000 */
[----:B0-----:R3:W-:Y:S04]  /*1bc0*/  STS.U8 [R10+UR14], R11 ;  /* 0x0000000b0a007988 */ /* 0x0017e8000800000e */
[----:B------:R3:W-:Y:S02]  /*1bd0*/  STS.U8 [R8+UR14], R9 ;  /* 0x0000000908007988 */ /* 0x0007e4000800000e */
.L_x_94:
[----:B------:R-:W-:Y:S01]  /*1be0*/  IADD3 R2, P0, PT, R2, -0x6d4a3cdd, RZ ;  /* 0x92b5c32302027810 */ /* 0x000fe20007f1e0ff */
[----:B------:R-:W4:Y:S01]  /*1bf0*/  LDCU UR4, c[0x0][0x394] ;  /* 0x00007280ff0477ac */ /* 0x000f220008000800 */
[----:B0-23--:R-:W-:Y:S01]  /*1c00*/  IADD3 R9, P2, PT, R6, -0x7507661a, RZ ;  /* 0x8af899e606097810 */ /* 0x00dfe20007f5e0ff */
[----:B------:R-:W-:Y:S01]  /*1c10*/  BSSY B0, `(.L_x_98) ;  /* 0x00000e3000007945 */ /* 0x000fe20003800000 */
[----:B------:R-:W-:Y:S01]  /*1c20*/  IADD3.X R3, PT, PT, R3, -0x3943d86a, RZ, P0, !PT ;  /* 0xc6bc279603037810 */ /* 0x000fe200007fe4ff */
[----:B------:R-:W-:Y:S01]  /*1c30*/  UISETP.NE.AND UP3, UPT, UR20, URZ, UPT ;  /* 0x000000ff1400728c */ /* 0x000fe2000bf65270 */
[----:B------:R-:W-:Y:S02]  /*1c40*/  ISETP.GE.U32.AND P0, PT, R2, 0x6f17146d, PT ;  /* 0x6f17146d0200780c */ /* 0x000fe40003f06070 */
[----:B------:R-:W-:Y:S02]  /*1c50*/  IADD3.X R8, PT, PT, R7, -0x6b862d7b, RZ, P2, !PT ;  /* 0x9479d28507087810 */ /* 0x000fe400017fe4ff */
[----:B------:R-:W-:-:S02]  /*1c60*/  ISETP.GE.U32.AND.EX P0, PT, R3, -0x80000000, PT, P0 ;  /* 0x800000000300780c */ /* 0x000fc40003f06100 */
[--C-:B-1----:R-:W-:Y:S02]  /*1c70*/  SHF.R.U64 R11, R2, 0x1f, R3.reuse ;  /* 0x0000001f020b7819 */ /* 0x102fe40000001203 */
[----:B------:R-:W-:Y:S02]  /*1c80*/  SHF.R.U32.HI R10, RZ, 0x1f, R3 ;  /* 0x0000001fff0a7819 */ /* 0x000fe40000011603 */
[----:B------:R-:W-:Y:S02]  /*1c90*/  SEL R7, R7, R8, !P0 ;  /* 0x0000000807077207 */ /* 0x000fe40004000000 */
[----:B------:R-:W-:Y:S01]  /*1ca0*/  LOP3.LUT R11, R11, R2, RZ, 0x3c, !PT ;  /* 0x000000020b0b7212 */ /* 0x000fe200078e3cff */
[----:B----4-:R-:W-:Y:S01]  /*1cb0*/  USHF.R.S32.HI UR4, URZ, 0x1f, UR4 ;  /* 0x0000001fff047899 */ /* 0x010fe20008011404 */
[----:B------:R-:W-:Y:S02]  /*1cc0*/  SEL R6, R6, R9, !P0 ;  /* 0x0000000906067207 */ /* 0x000fe40004000000 */
[----:B------:R-:W-:Y:S01]  /*1cd0*/  LOP3.LUT R13, R10, R3, RZ, 0x3c, !PT ;  /* 0x000000030a0d7212 */ /* 0x000fe200078e3cff */
[----:B------:R-:W-:-:S02]  /*1ce0*/  IMAD R10, R7, R11, RZ ;  /* 0x0000000b070a7224 */ /* 0x000fc400078e02ff */
[----:B------:R-:W-:-:S04]  /*1cf0*/  IMAD.WIDE.U32 R8, R6, R11, RZ ;  /* 0x0000000b06087225 */ /* 0x000fc800078e00ff */
[----:B------:R-:W-:Y:S02]  /*1d00*/  IMAD R13, R13, R6, R10 ;  /* 0x000000060d0d7224 */ /* 0x000fe400078e020a */
[----:B------:R-:W-:Y:S02]  /*1d10*/  HFMA2 R10, -RZ, RZ, 0, 5.9604644775390625e-08 ;  /* 0x00000001ff0a7431 */ /* 0x000fe400000001ff */
[----:B------:R-:W-:-:S05]  /*1d20*/  IMAD.IADD R13, R9, 0x1, R13 ;  /* 0x00000001090d7824 */ /* 0x000fca00078e020d */
[----:B------:R-:W-:-:S04]  /*1d30*/  SHF.R.U64 R13, R8, 0x19, R13 ;  /* 0x00000019080d7819 */ /* 0x000fc8000000120d */
[----:B------:R-:W-:-:S05]  /*1d40*/  LOP3.LUT R13, R13, R8, RZ, 0x3c, !PT ;  /* 0x000000080d0d7212 */ /* 0x000fca00078e3cff */
[----:B------:R-:W-:-:S04]  /*1d50*/  IMAD.WIDE.U32 R8, R13, R5, RZ ;  /* 0x000000050d087225 */ /* 0x000fc800078e00ff */
[----:B------:R-:W-:Y:S01]  /*1d60*/  IMAD R11, R13, UR4, R9 ;  /* 0x000000040d0b7c24 */ /* 0x000fe2000f8e0209 */
[----:B------:R-:W-:-:S04]  /*1d70*/  ISETP.GT.U32.AND P0, PT, R8, -0x1, PT ;  /* 0xffffffff0800780c */ /* 0x000fc80003f04070 */
[----:B------:R-:W-:-:S13]  /*1d80*/  ISETP.GT.U32.AND.EX P0, PT, R11, 0x1f, PT, P0 ;  /* 0x0000001f0b00780c */ /* 0x000fda0003f04100 */
[----:B------:R-:W-:Y:S01]  /*1d90*/  @P0 VIADD R9, R11, 0xffffffe0 ;  /* 0xffffffe00b090836 */ /* 0x000fe20000000000 */
[----:B------:R-:W-:-:S04]  /*1da0*/  @!P0 PRMT R8, R10, 0x7604, R11 ;  /* 0x000076040a088816 */ /* 0x000fc8000000000b */
[----:B------:R-:W-:Y:S02]  /*1db0*/  @P0 PRMT R9, R10, 0x7604, R9 ;  /* 0x000076040a090816 */ /* 0x000fe40000000009 */
[--C-:B------:R-:W-:Y:S02]  /*1dc0*/  @!P0 PRMT R13, RZ, 0x4, R8.reuse ;  /* 0x00000004ff0d8816 */ /* 0x100fe40000000008 */
[----:B------:R-:W-:Y:S02]  /*1dd0*/  @!P0 PRMT R8, RZ, 0x5, R8 ;  /* 0x00000005ff088816 */ /* 0x000fe40000000008 */
[--C-:B------:R-:W-:Y:S02]  /*1de0*/  @P0 PRMT R15, RZ, 0x4, R9.reuse ;  /* 0x00000004ff0f0816 */ /* 0x100fe40000000009 */
[----:B------:R-:W-:Y:S01]  /*1df0*/  @P0 PRMT R12, RZ, 0x5, R9 ;  /* 0x00000005ff0c0816 */ /* 0x000fe20000000009 */
[----:B------:R-:W-:Y:S01]  /*1e00*/  @!P0 IMAD.MOV.U32 R9, RZ, RZ, RZ ;  /* 0x000000ffff098224 */ /* 0x000fe200078e00ff */
[----:B------:R-:W-:-:S02]  /*1e10*/  @!P0 BMSK R8, R13, R8 ;  /* 0x000000080d08821b */ /* 0x000fc40000000000 */
[C---:B------:R-:W-:Y:S02]  /*1e20*/  @!P0 SHF.L.U32 R13, R10.reuse, R13, RZ ;  /* 0x0000000d0a0d8219 */ /* 0x040fe400000006ff */
[----:B------:R-:W-:Y:S02]  /*1e30*/  @P0 BMSK R12, R15, R12 ;  /* 0x0000000c0f0c021b */ /* 0x000fe40000000000 */
[----:B------:R-:W-:Y:S02]  /*1e40*/  @P0 SHF.L.U32 R15, R10, R15, RZ ;  /* 0x0000000f0a0f0219 */ /* 0x000fe400000006ff */
[----:B------:R-:W-:Y:S01]  /*1e50*/  @!P0 LOP3.LUT R10, R13, R8, RZ, 0xe2, !PT ;  /* 0x000000080d0a8212 */ /* 0x000fe200078ee2ff */
[----:B------:R-:W-:Y:S01]  /*1e60*/  VIADD R8, R11, 0x1 ;  /* 0x000000010b087836 */ /* 0x000fe20000000000 */
[----:B------:R-:W-:Y:S01]  /*1e70*/  @P0 LOP3.LUT R9, R15, R12, RZ, 0xe2, !PT ;  /* 0x0000000c0f090212 */ /* 0x000fe200078ee2ff */
[----:B------:R-:W-:Y:S01]  /*1e80*/  @P0 IMAD.MOV.U32 R10, RZ, RZ, RZ ;  /* 0x000000ffff0a0224 */ /* 0x000fe200078e00ff */
[----:B------:R-:W-:Y:S06]  /*1e90*/  BRA.U !UP3, `(.L_x_99) ;  /* 0x000000050b0c7547 */ /* 0x000fec000b800000 */
[----:B------:R-:W-:Y:S01]  /*1ea0*/  BSSY.RELIABLE B1, `(.L_x_100) ;  /* 0x0000039000017945 */ /* 0x000fe20003800100 */
[----:B------:R-:W-:Y:S02]  /*1eb0*/  IMAD.MOV.U32 R11, RZ, RZ, RZ ;  /* 0x000000ffff0b7224 */ /* 0x000fe400078e00ff */
[----:B------:R-:W-:Y:S02]  /*1ec0*/  IMAD.MOV.U32 R12, RZ, RZ, R0 ;  /* 0x000000ffff0c7224 */ /* 0x000fe400078e0000 */
[----:B------:R-:W-:-:S07]  /*1ed0*/  IMAD.MOV.U32 R13, RZ, RZ, R8 ;  /* 0x000000ffff0d7224 */ /* 0x000fce00078e0008 */
.L_x_104:
[----:B0-----:R-:W0:Y:S02]  /*1ee0*/  LDCU UR4, c[0x0][0x394] ;  /* 0x00007280ff0477ac */ /* 0x001e240008000800 */
[----:B0-----:R-:W-:-:S13]  /*1ef0*/  ISETP.NE.AND P0, PT, R11, UR4, PT ;  /* 0x000000040b007c0c */ /* 0x001fda000bf05270 */
[----:B------:R-:W-:Y:S05]  /*1f00*/  @!P0 BREAK.RELIABLE B1 ;  /* 0x0000000000018942 */ /* 0x000fea0003800100 */
[----:B------:R-:W-:Y:S05]  /*1f10*/  @!P0 BRA `(.L_x_101) ;  /* 0x0000000800c88947 */ /* 0x000fea0003800000 */
[----:B------:R-:W-:Y:S01]  /*1f20*/  BSSY.RELIABLE B2, `(.L_x_102) ;  /* 0x0000020000027945 */ /* 0x000fe20003800100 */
[----:B------:R-:W-:Y:S02]  /*1f30*/  IMAD.MOV.U32 R14, RZ, RZ, R12 ;  /* 0x000000ffff0e7224 */ /* 0x000fe400078e000c */
[----:B------:R-:W-:-:S07]  /*1f40*/  IMAD.MOV.U32 R16, RZ, RZ, R11 ;  /* 0x000000ffff107224 */ /* 0x000fce00078e000b */
.L_x_105:
        /* <DEDUP_REMOVED lines=11> */
[C---:B------:R-:W-:Y:S01]  /*2000*/  ISETP.GE.U32.AND P2, PT, R18.reuse, 0x21, PT ;  /* 0x000000211200780c */ /* 0x040fe20003f46070 */
[C---:B------:R-:W-:Y:S01]  /*2010*/  VIADD R20, R18.reuse, 0xffffffff ;  /* 0xffffffff12147836 */ /* 0x040fe20000000000 */
[----:B------:R-:W-:Y:S01]  /*2020*/  ISETP.GT.U32.AND P0, PT, R18, 0x20, PT ;  /* 0x000000201200780c */ /* 0x000fe20003f04070 */
[----:B------:R-:W-:-:S10]  /*2030*/  IMAD.MOV.U32 R17, RZ, RZ, 0x1 ;  /* 0x00000001ff117424 */ /* 0x000fd400078e00ff */
[----:B------:R-:W-:-:S05]  /*2040*/  @P2 VIADD R20, R18, 0xffffffdf ;  /* 0xffffffdf12142836 */ /* 0x000fca0000000000 */
[----:B------:R-:W-:-:S04]  /*2050*/  @!P0 PRMT R19, R17, 0x7604, R20 ;  /* 0x0000760411138816 */ /* 0x000fc80000000014 */
[--C-:B------:R-:W-:Y:S02]  /*2060*/  @!P0 PRMT R23, RZ, 0x4, R19.reuse ;  /* 0x00000004ff178816 */ /* 0x100fe40000000013 */
[----:B------:R-:W-:Y:S02]  /*2070*/  @!P0 PRMT R22, RZ, 0x5, R19 ;  /* 0x00000005ff168816 */ /* 0x000fe40000000013 */
[----:B------:R-:W-:Y:S02]  /*2080*/  @P0 PRMT R19, R17, 0x7604, R20 ;  /* 0x0000760411130816 */ /* 0x000fe40000000014 */
[----:B------:R-:W-:Y:S02]  /*2090*/  @!P0 SHF.R.U32.HI R23, RZ, R23, R10 ;  /* 0x00000017ff178219 */ /* 0x000fe4000001160a */
[--C-:B------:R-:W-:Y:S02]  /*20a0*/  @P0 PRMT R20, RZ, 0x4, R19.reuse ;  /* 0x00000004ff140816 */ /* 0x100fe40000000013 */
[----:B------:R-:W-:-:S02]  /*20b0*/  @P0 PRMT R24, RZ, 0x5, R19 ;  /* 0x00000005ff180816 */ /* 0x000fc40000000013 */
[----:B------:R-:W-:Y:S02]  /*20c0*/  @P0 SHF.R.U32.HI R25, RZ, R20, R9 ;  /* 0x00000014ff190219 */ /* 0x000fe40000011609 */
[----:B------:R-:W-:Y:S02]  /*20d0*/  @!P0 SGXT.U32 R20, R23, R22 ;  /* 0x000000161714821a */ /* 0x000fe40000000000 */
[----:B------:R-:W-:Y:S02]  /*20e0*/  @P0 SGXT.U32 R22, R25, R24 ;  /* 0x000000181916021a */ /* 0x000fe40000000000 */
[----:B------:R-:W-:Y:S02]  /*20f0*/  @!P0 ISETP.NE.AND P2, PT, R20, RZ, PT ;  /* 0x000000ff1400820c */ /* 0x000fe40003f45270 */
[----:B------:R-:W-:-:S13]  /*2100*/  @P0 ISETP.NE.AND P2, PT, R22, RZ, PT ;  /* 0x000000ff1600020c */ /* 0x000fda0003f45270 */
[----:B------:R-:W-:Y:S05]  /*2110*/  @P2 BRA `(.L_x_103) ;  /* 0x00000000004c2947 */ /* 0x000fea0003800000 */
[----:B------:R-:W-:Y:S05]  /*2120*/  BSYNC.RELIABLE B2 ;  /* 0x0000000000027941 */ /* 0x000fea0003800100 */
.L_x_102:
[----:B------:R-:W-:Y:S01]  /*2130*/  IMAD.IADD R21, R21, 0x1, R12 ;  /* 0x0000000115157824 */ /* 0x000fe200078e020c */
[----:B------:R-:W0:Y:S01]  /*2140*/  LDCU UR4, c[0x0][0x390] ;  /* 0x00007200ff0477ac */ /* 0x000e220008000800 */
[----:B------:R-:W-:Y:S01]  /*2150*/  VIADD R11, R11, 0x1 ;  /* 0x000000010b0b7836 */ /* 0x000fe20000000000 */
[--C-:B------:R-:W-:Y:S02]  /*2160*/  PRMT R16, RZ, 0x4, R19.reuse ;  /* 0x00000004ff107816 */ /* 0x100fe40000000013 */
[----:B------:R-:W1:Y:S01]  /*2170*/  LDS.U8 R14, [R21] ;  /* 0x00000000150e7984 */ /* 0x000e620000000000 */
[----:B------:R-:W-:Y:S02]  /*2180*/  PRMT R19, RZ, 0x5, R19 ;  /* 0x00000005ff137816 */ /* 0x000fe40000000013 */
[----:B------:R-:W-:Y:S02]  /*2190*/  ISETP.NE.AND P2, PT, R11, UR20, PT ;  /* 0x000000140b007c0c */ /* 0x000fe4000bf45270 */
[----:B------:R-:W-:-:S02]  /*21a0*/  BMSK R19, R16, R19 ;  /* 0x000000131013721b */ /* 0x000fc40000000000 */
[----:B------:R-:W-:Y:S02]  /*21b0*/  SHF.L.U32 R16, R17, R16, RZ ;  /* 0x0000001011107219 */ /* 0x000fe400000006ff */
[----:B------:R-:W-:Y:S02]  /*21c0*/  MOV R13, R18 ;  /* 0x00000012000d7202 */ /* 0x000fe40000000f00 */
[CC--:B------:R-:W-:Y:S02]  /*21d0*/  @!P0 LOP3.LUT R10, R16.reuse, R19.reuse, R10, 0xe2, !PT ;  /* 0x00000013100a8212 */ /* 0x0c0fe400078ee20a */
[----:B------:R-:W-:Y:S01]  /*21e0*/  @P0 LOP3.LUT R9, R16, R19, R9, 0xe2, !PT ;  /* 0x0000001310090212 */ /* 0x000fe200078ee209 */
[----:B0-----:R-:W-:Y:S01]  /*21f0*/  VIADD R12, R12, UR4 ;  /* 0x000000040c0c7c36 */ /* 0x001fe20008000000 */
[----:B-1----:R0:W-:Y:S04]  /*2200*/  STS.U8 [R15], R14 ;  /* 0x0000000e0f007388 */ /* 0x0021e80000000000 */
[----:B------:R0:W-:Y:S01]  /*2210*/  STS.U8 [R21], R18 ;  /* 0x0000001215007388 */ /* 0x0001e20000000000 */
[----:B------:R-:W-:Y:S05]  /*2220*/  @P2 BRA `(.L_x_104) ;  /* 0xfffffffc002c2947 */ /* 0x000fea000383ffff */
[----:B------:R-:W-:Y:S05]  /*2230*/  BSYNC.RELIABLE B1 ;  /* 0x0000000000017941 */ /* 0x000fea0003800100 */
.L_x_100:
[----:B------:R-:W-:Y:S05]  /*2240*/  BRA `(.L_x_99) ;  /* 0x0000000000207947 */ /* 0x000fea0003800000 */
.L_x_103:
        /* <DEDUP_REMOVED lines=8> */
.L_x_99:
        /* <DEDUP_REMOVED lines=10> */
.L_x_107:
[----:B------:R-:W-:Y:S05]  /*2370*/  BSYNC.RECONVERGENT B1 ;  /* 0x0000000000017941 */ /* 0x000fea0003800200 */
.L_x_106:
[----:B------:R-:W-:Y:S01]  /*2380*/  R2UR UR4, R9 ;  /* 0x00000000090472ca */ /* 0x000fe200000e0000 */
[----:B0-----:R-:W-:-:S05]  /*2390*/  IMAD.MOV.U32 R10, RZ, RZ, -0x1 ;  /* 0xffffffffff0a7424 */ /* 0x001fca00078e00ff */
[----:B------:R-:W-:-:S07]  /*23a0*/  SHF.L.U32 R10, R10, R15, RZ ;  /* 0x0000000f0a0a7219 */ /* 0x000fce00000006ff */
[----:B------:R-:W-:Y:S05]  /*23b0*/  BRA.DIV UR4, `(.L_x_108) ;  /* 0x0000000604cc7947 */ /* 0x000fea000b800000 */
[----:B-----5:R0:W1:Y:S02]  /*23c0*/  SHFL.IDX PT, R4, R4, R12, 0x1f ;  /* 0x00001f0c04047589 */ /* 0x02006400000e0000 */
.L_x_119:
[----:B------:R-:W-:Y:S01]  /*23d0*/  LOP3.LUT R9, R9, R10, RZ, 0x30, !PT ;  /* 0x0000000a09097212 */ /* 0x000fe200078e30ff */
[----:B------:R-:W2:Y:S05]  /*23e0*/  LDCU UR4, c[0x0][0x398] ;  /* 0x00007300ff0477ac */ /* 0x000eaa0008000800 */
[----:B------:R-:W1:Y:S02]  /*23f0*/  POPC R9, R9 ;  /* 0x0000000900097309 */ /* 0x000e640000000000 */
[----:B-1----:R-:W-:-:S05]  /*2400*/  IMAD.IADD R4, R4, 0x1, R9 ;  /* 0x0000000104047824 */ /* 0x002fca00078e0209 */
[----:B--2---:R-:W-:-:S13]  /*2410*/  ISETP.GT.U32.AND P0, PT, R4, UR4, PT ;  /* 0x0000000404007c0c */ /* 0x004fda000bf04070 */
[----:B------:R-:W-:Y:S05]  /*2420*/  @P0 EXIT ;  /* 0x000000000000094d */ /* 0x000fea0003800000 */
[----:B------:R-:W1:Y:S01]  /*2430*/  LDC.64 R10, c[0x0][0x380] ;  /* 0x0000e000ff0a7b82 */ /* 0x000e620000000a00 */
[----:B------:R-:W-:-:S04]  /*2440*/  IMAD R5, R4, R5, RZ ;  /* 0x0000000504057224 */ /* 0x000fc800078e02ff */
[----:B-1----:R-:W-:-:S05]  /*2450*/  IMAD.WIDE.U32 R4, R5, 0x4, R10 ;  /* 0x0000000405047825 */ /* 0x002fca00078e000a */
[----:B------:R1:W-:Y:S01]  /*2460*/  STG.E desc[UR18][R4.64], R8 ;  /* 0x0000000804007986 */ /* 0x0003e2000c101912 */
[----:B------:R-:W-:Y:S05]  /*2470*/  @!P1 BRA `(.L_x_101) ;  /* 0x0000000400709947 */ /* 0x000fea0003800000 */
[----:B------:R-:W-:Y:S01]  /*2480*/  UISETP.GE.U32.AND UP3, UPT, UR17, 0x7, UPT ;  /* 0x000000071100788c */ /* 0x000fe2000bf66070 */
[----:B------:R-:W-:Y:S02]  /*2490*/  IMAD.MOV.U32 R11, RZ, RZ, 0x1 ;  /* 0x00000001ff0b7424 */ /* 0x000fe400078e00ff */
[----:B------:R-:W-:-:S06]  /*24a0*/  IMAD.MOV.U32 R10, RZ, RZ, R0 ;  /* 0x000000ffff0a7224 */ /* 0x000fcc00078e0000 */
[----:B------:R-:W-:Y:S05]  /*24b0*/  BRA.U !UP3, `(.L_x_109) ;  /* 0x000000010b9c7547 */ /* 0x000fea000b800000 */
[----:B-1----:R-:W1:Y:S01]  /*24c0*/  S2R R8, SR_CgaCtaId ;  /* 0x0000000000087919 */ /* 0x002e620000008800 */
[----:B------:R-:W-:Y:S01]  /*24d0*/  MOV R13, 0x400 ;  /* 0x00000400000d7802 */ /* 0x000fe20000000f00 */
[----:B------:R-:W-:Y:S01]  /*24e0*/  BSSY.RECONVERGENT B1, `(.L_x_109) ;  /* 0x0000024000017945 */ /* 0x000fe20003800200 */
[----:B------:R-:W-:Y:S02]  /*24f0*/  IMAD.MOV.U32 R11, RZ, RZ, 0x1 ;  /* 0x00000001ff0b7424 */ /* 0x000fe400078e00ff */
[----:B------:R-:W-:Y:S01]  /*2500*/  IMAD.MOV.U32 R10, RZ, RZ, R0 ;  /* 0x000000ffff0a7224 */ /* 0x000fe200078e0000 */
[----:B-1----:R-:W-:-:S07]  /*2510*/  LEA R13, R8, R13, 0x18 ;  /* 0x0000000d080d7211 */ /* 0x002fce00078ec0ff */
.L_x_110:
[----:B------:R-:W1:Y:S01]  /*2520*/  LDCU UR4, c[0x0][0x390] ;  /* 0x00007200ff0477ac */ /* 0x000e620008000800 */
[----:B0-----:R-:W-:Y:S02]  /*2530*/  IMAD.IADD R12, R13, 0x1, R10 ;  /* 0x000000010d0c7824 */ /* 0x001fe400078e020a */
[----:B--2---:R-:W-:Y:S01]  /*2540*/  IMAD.WIDE.U32 R8, R11, 0x4, R4 ;  /* 0x000000040b087825 */ /* 0x004fe200078e0004 */
        /* <DEDUP_REMOVED lines=16> */
[----:B------:R-:W5:Y:S04]  /*2650*/  LDS.S8 R27, [R22+UR4] ;  /* 0x00000004161b7984 */ /* 0x000f680008000200 */
[----:B------:R-:W5:Y:S04]  /*2660*/  LDS.S8 R29, [R24+UR4] ;  /* 0x00000004181d7984 */ /* 0x000f680008000200 */
[----:B0-----:R0:W-:Y:S04]  /*2670*/  STG.E desc[UR18][R8.64], R15 ;  /* 0x0000000f08007986 */ /* 0x0011e8000c101912 */
[----:B--2---:R2:W-:Y:S01]  /*2680*/  STG.E desc[UR18][R8.64+0x4], R17 ;  /* 0x0000041108007986 */ /* 0x0045e2000c101912 */
[----:B0-----:R-:W-:-:S03]  /*2690*/  MOV R15, UR4 ;  /* 0x00000004000f7c02 */ /* 0x001fc60008000f00 */
[----:B---3--:R2:W-:Y:S02]  /*26a0*/  STG.E desc[UR18][R8.64+0x8], R19 ;  /* 0x0000081308007986 */ /* 0x0085e4000c101912 */
[----:B------:R-:W-:Y:S02]  /*26b0*/  IMAD R10, R15, 0x8, R10 ;  /* 0x000000080f0a7824 */ /* 0x000fe400078e020a */
[----:B----4-:R2:W-:Y:S04]  /*26c0*/  STG.E desc[UR18][R8.64+0xc], R21 ;  /* 0x00000c1508007986 */ /* 0x0105e8000c101912 */
[----:B-1----:R2:W-:Y:S04]  /*26d0*/  STG.E desc[UR18][R8.64+0x10], R23 ;  /* 0x0000101708007986 */ /* 0x0025e8000c101912 */
[----:B-----5:R2:W-:Y:S04]  /*26e0*/  STG.E desc[UR18][R8.64+0x14], R25 ;  /* 0x0000141908007986 */ /* 0x0205e8000c101912 */
[----:B------:R2:W-:Y:S04]  /*26f0*/  STG.E desc[UR18][R8.64+0x18], R27 ;  /* 0x0000181b08007986 */ /* 0x0005e8000c101912 */
[----:B------:R2:W-:Y:S01]  /*2700*/  STG.E desc[UR18][R8.64+0x1c], R29 ;  /* 0x00001c1d08007986 */ /* 0x0005e2000c101912 */
[----:B------:R-:W-:Y:S05]  /*2710*/  @P0 BRA `(.L_x_110) ;  /* 0xfffffffc00800947 */ /* 0x000fea000383ffff */
[----:B------:R-:W-:Y:S05]  /*2720*/  BSYNC.RECONVERGENT B1 ;  /* 0x0000000000017941 */ /* 0x000fea0003800200 */
.L_x_109:
[----:B------:R-:W-:-:S09]  /*2730*/  ULOP3.LUT UP3, URZ, UR20, 0x7, URZ, 0xc0, !UPT ;  /* 0x0000000714ff7892 */ /* 0x000fd2000f86c0ff */
[----:B------:R-:W-:Y:S05]  /*2740*/  BRA.U !UP3, `(.L_x_101) ;  /* 0x000000010bbc7547 */ /* 0x000fea000b800000 */
[----:B------:R-:W-:Y:S05]  /*2750*/  BRA.U !UP2, `(.L_x_111) ;  /* 0x000000010a4c7547 */ /* 0x000fea000b800000 */
[----:B------:R-:W3:Y:S01]  /*2760*/  S2UR UR14, SR_CgaCtaId ;  /* 0x00000000000e79c3 */ /* 0x000ee20000008800 */
[----:B------:R-:W4:Y:S01]  /*2770*/  LDCU UR15, c[0x0][0x390] ;  /* 0x00007200ff0f77ac */ /* 0x000f220008000800 */
[----:B-12---:R-:W-:Y:S01]  /*2780*/  IMAD.WIDE.U32 R8, R11, 0x4, R4 ;  /* 0x000000040b087825 */ /* 0x006fe200078e0004 */
[----:B------:R-:W-:-:S03]  /*2790*/  UMOV UR4, 0x400 ;  /* 0x0000040000047882 */ /* 0x000fc60000000000 */
[----:B------:R-:W-:Y:S02]  /*27a0*/  VIADD R11, R11, 0x4 ;  /* 0x000000040b0b7836 */ /* 0x000fe40000000000 */
[----:B----4-:R-:W-:Y:S01]  /*27b0*/  IMAD.U32 R21, RZ, RZ, UR15 ;  /* 0x0000000fff157e24 */ /* 0x010fe2000f8e00ff */
[----:B---3--:R-:W-:-:S06]  /*27c0*/  ULEA UR4, UR14, UR4, 0x18 ;  /* 0x000000040e047291 */ /* 0x008fcc000f8ec0ff */
[----:B0-----:R-:W-:-:S03]  /*27d0*/  VIADD R12, R10, UR4 ;  /* 0x000000040a0c7c36 */ /* 0x001fc60008000000 */
[----:B------:R0:W1:Y:S01]  /*27e0*/  LDS.S8 R13, [R10+UR4] ;  /* 0x000000040a0d7984 */ /* 0x0000620008000200 */
[----:B------:R-:W-:-:S03]  /*27f0*/  VIADD R14, R12, UR15 ;  /* 0x0000000f0c0e7c36 */ /* 0x000fc60008000000 */
[----:B------:R-:W2:Y:S01]  /*2800*/  LDS.S8 R15, [R12+UR15] ;  /* 0x0000000f0c0f7984 */ /* 0x000ea20008000200 */
[----:B------:R-:W-:-:S03]  /*2810*/  VIADD R16, R14, UR15 ;  /* 0x0000000f0e107c36 */ /* 0x000fc60008000000 */
[----:B------:R-:W3:Y:S01]  /*2820*/  LDS.S8 R17, [R14+UR15] ;  /* 0x0000000f0e117984 */ /* 0x000ee20008000200 */
[----:B0-----:R-:W-:-:S03]  /*2830*/  IMAD R10, R21, 0x4, R10 ;  /* 0x00000004150a7824 */ /* 0x001fc600078e020a */
[----:B------:R-:W0:Y:S04]  /*2840*/  LDS.S8 R19, [R16+UR15] ;  /* 0x0000000f10137984 */ /* 0x000e280008000200 */
[----:B-1----:R4:W-:Y:S04]  /*2850*/  STG.E desc[UR18][R8.64], R13 ;  /* 0x0000000d08007986 */ /* 0x0029e8000c101912 */
[----:B--2---:R4:W-:Y:S04]  /*2860*/  STG.E desc[UR18][R8.64+0x4], R15 ;  /* 0x0000040f08007986 */ /* 0x0049e8000c101912 */
[----:B---3--:R4:W-:Y:S04]  /*2870*/  STG.E desc[UR18][R8.64+0x8], R17 ;  /* 0x0000081108007986 */ /* 0x0089e8000c101912 */
[----:B0-----:R4:W-:Y:S02]  /*2880*/  STG.E desc[UR18][R8.64+0xc], R19 ;  /* 0x00000c1308007986 */ /* 0x0019e4000c101912 */
.L_x_111:
        /* <DEDUP_REMOVED lines=8> */
[----:B-12-4-:R-:W-:Y:S01]  /*2910*/  IMAD.WIDE.U32 R8, R11, 0x4, R4 ;  /* 0x000000040b087825 */ /* 0x016fe200078e0004 */
[----:B------:R-:W-:-:S03]  /*2920*/  UMOV UR4, 0x400 ;  /* 0x0000040000047882 */ /* 0x000fc60000000000 */
[----:B------:R-:W-:Y:S02]  /*2930*/  VIADD R11, R11, 0x2 ;  /* 0x000000020b0b7836 */ /* 0x000fe40000000000 */
[----:B-----5:R-:W-:Y:S01]  /*2940*/  IMAD.U32 R17, RZ, RZ, UR15 ;  /* 0x0000000fff117e24 */ /* 0x020fe2000f8e00ff */
[----:B---3--:R-:W-:-:S06]  /*2950*/  ULEA UR4, UR14, UR4, 0x18 ;  /* 0x000000040e047291 */ /* 0x008fcc000f8ec0ff */
[----:B0-----:R-:W-:-:S03]  /*2960*/  VIADD R12, R10, UR4 ;  /* 0x000000040a0c7c36 */ /* 0x001fc60008000000 */
[----:B------:R0:W1:Y:S04]  /*2970*/  LDS.S8 R13, [R10+UR4] ;  /* 0x000000040a0d7984 */ /* 0x0000680008000200 */
[----:B------:R-:W2:Y:S01]  /*2980*/  LDS.S8 R15, [R12+UR15] ;  /* 0x0000000f0c0f7984 */ /* 0x000ea20008000200 */
[----:B0-----:R-:W-:-:S03]  /*2990*/  IMAD R10, R17, 0x2, R10 ;  /* 0x00000002110a7824 */ /* 0x001fc600078e020a */
[----:B-1----:R3:W-:Y:S04]  /*29a0*/  STG.E desc[UR18][R8.64], R13 ;  /* 0x0000000d08007986 */ /* 0x0027e8000c101912 */
[----:B--2---:R3:W-:Y:S02]  /*29b0*/  STG.E desc[UR18][R8.64+0x4], R15 ;  /* 0x0000040f08007986 */ /* 0x0047e4000c101912 */
.L_x_112:
[----:B------:R-:W-:-:S09]  /*29c0*/  UISETP.NE.AND UP3, UPT, UR11, URZ, UPT ;  /* 0x000000ff0b00728c */ /* 0x000fd2000bf65270 */
[----:B------:R-:W-:Y:S05]  /*29d0*/  BRA.U !UP3, `(.L_x_101) ;  /* 0x000000010b187547 */ /* 0x000fea000b800000 */
[----:B------:R-:W5:Y:S01]  /*29e0*/  S2UR UR14, SR_CgaCtaId ;  /* 0x00000000000e79c3 */ /* 0x000f620000008800 */
[----:B------:R-:W-:Y:S01]  /*29f0*/  UMOV UR4, 0x400 ;  /* 0x0000040000047882 */ /* 0x000fe20000000000 */
[----:B-1----:R-:W-:Y:S01]  /*2a00*/  IMAD.WIDE.U32 R4, R11, 0x4, R4 ;  /* 0x000000040b047825 */ /* 0x002fe200078e0004 */
[----:B-----5:R-:W-:-:S09]  /*2a10*/  ULEA UR4, UR14, UR4, 0x18 ;  /* 0x000000040e047291 */ /* 0x020fd2000f8ec0ff */
[----:B--234-:R-:W1:Y:S04]  /*2a20*/  LDS.S8 R9, [R10+UR4] ;  /* 0x000000040a097984 */ /* 0x01ce680008000200 */
[----:B-1----:R1:W-:Y:S02]  /*2a30*/  STG.E desc[UR18][R4.64], R9 ;  /* 0x0000000904007986 */ /* 0x0023e4000c101912 */
.L_x_101:
[----:B------:R-:W-:Y:S05]  /*2a40*/  BSYNC B0 ;  /* 0x0000000000007941 */ /* 0x000fea0003800000 */
.L_x_98:
[----:B------:R-:W-:Y:S05]  /*2a50*/  BRA `(.L_x_113) ;  /* 0xffffffd8007c7947 */ /* 0x000fea000383ffff */
.L_x_88:
[----:B------:R-:W-:Y:S01]  /*2a60*/  BSSY B0, `(.L_x_114) ;  /* 0x0000007000007945 */ /* 0x000fe20003800000 */
[----:B------:R-:W-:Y:S02]  /*2a70*/  IMAD.MOV.U32 R12, RZ, RZ, RZ ;  /* 0x000000ffff0c7224 */ /* 0x000fe400078e00ff */
[----:B------:R-:W-:Y:S02]  /*2a80*/  IMAD.MOV.U32 R11, RZ, RZ, 0x1f ;  /* 0x0000001fff0b7424 */ /* 0x000fe400078e00ff */
[----:B------:R-:W-:-:S07]  /*2a90*/  IMAD.MOV.U32 R9, RZ, RZ, -0x1 ;  /* 0xffffffffff097424 */ /* 0x000fce00078e00ff */
[----:B0----5:R-:W-:Y:S05]  /*2aa0*/  WARPSYNC.COLLECTIVE R9, `(.L_x_115) ;  /* 0x0000000009087348 */ /* 0x021fea0003c00000 */
[----:B-----5:R1:W2:Y:S02]  /*2ab0*/  SHFL.IDX P0, R4, R4, R12, R11 ;  /* 0x0000000c04047389 */ /* 0x0202a4000000000b */
[----:B012---:R-:W-:Y:S05]  /*2ac0*/  ENDCOLLECTIVE ;  /* 0x000000000000791b */ /* 0x007fea0003800000 */
.L_x_115:
[----:B------:R-:W-:Y:S05]  /*2ad0*/  BSYNC B0 ;  /* 0x0000000000007941 */ /* 0x000fea0003800000 */
.L_x_114:
[----:B------:R-:W-:Y:S05]  /*2ae0*/  BRA `(.L_x_116) ;  /* 0xffffffd800887947 */ /* 0x000fea000383ffff */
.L_x_108:
[----:B------:R-:W-:Y:S01]  /*2af0*/  BSSY B1, `(.L_x_117) ;  /* 0x0000005000017945 */ /* 0x000fe20003800000 */
[----:B------:R-:W-:-:S07]  /*2b00*/  IMAD.MOV.U32 R11, RZ, RZ, 0x1f ;  /* 0x0000001fff0b7424 */ /* 0x000fce00078e00ff */
[----:B-----5:R-:W-:Y:S05]  /*2b10*/  WARPSYNC.COLLECTIVE R9, `(.L_x_118) ;  /* 0x0000000009087348 */ /* 0x020fea0003c00000 */
[----:B-----5:R0:W1:Y:S02]  /*2b20*/  SHFL.IDX P0, R4, R4, R12, R11 ;  /* 0x0000000c04047389 */ /* 0x020064000000000b */
[----:B01----:R-:W-:Y:S05]  /*2b30*/  ENDCOLLECTIVE ;  /* 0x000000000000791b */ /* 0x003fea0003800000 */
.L_x_118:
[----:B------:R-:W-:Y:S05]  /*2b40*/  BSYNC B1 ;  /* 0x0000000000017941 */ /* 0x000fea0003800000 */
.L_x_117:
[----:B------:R-:W-:Y:S05]  /*2b50*/  BRA `(.L_x_119) ;  /* 0xfffffff8001c7947 */ /* 0x000fea000383ffff */
.L_x_120:
        /* <DEDUP_REMOVED lines=10> */
.L_x_158:


//--------------------- .text._Z24BalancedPermutationsImplILj1EEvPiS0_jjj --------------------------
	.section	.text._Z24BalancedPermutationsImplILj1EEvPiS0_jjj,"ax",@progbits
	.align	128
        .global         _Z24BalancedPermutationsImplILj1EEvPiS0_jjj
        .type           _Z24BalancedPermutationsImplILj1EEvPiS0_jjj,@function
        .size           _Z24BalancedPermutationsImplILj1EEvPiS0_jjj,(.L_x_159 - _Z24BalancedPermutationsImplILj1EEvPiS0_jjj)
        .other          _Z24BalancedPermutationsImplILj1EEvPiS0_jjj,@"STO_CUDA_ENTRY STV_DEFAULT"
_Z24BalancedPermutationsImplILj1EEvPiS0_jjj:
.text._Z24BalancedPermutationsImplILj1EEvPiS0_jjj:
        /* <DEDUP_REMOVED lines=69> */
.L_x_148:
        /* <DEDUP_REMOVED lines=8> */
.L_x_122:
[----:B------:R-:W-:Y:S05]  /*04d0*/  BSYNC.RECONVERGENT B0 ;  /* 0x0000000000007941 */ /* 0x000fea0003800200 */
.L_x_121:
[----:B------:R-:W-:-:S03]  /*04e0*/  UMOV UR4, 0xffffffff ;  /* 0xffffffff00047882 */ /* 0x000fc60000000000 */
[----:B------:R-:W-:Y:S05]  /*04f0*/  BRA.DIV UR4, `(.L_x_123) ;  /* 0x0000002204f47947 */ /* 0x000fea000b800000 */
[----:B-----5:R-:W1:Y:S02]  /*0500*/  SHFL.IDX PT, R4, R4, RZ, 0x1f ;  /* 0x00001fff04047589 */ /* 0x020e6400000e0000 */
.L_x_151:
        /* <DEDUP_REMOVED lines=20> */
.L_x_126:
[-C--:B------:R-:W-:Y:S01]  /*0650*/  IADD3 R16, PT, PT, RZ, -R9.reuse, RZ ;  /* 0x80000009ff107210 */ /* 0x080fe20007ffe0ff */
[----:B------:R-:W-:Y:S01]  /*0660*/  VIADD R14, R9, 0x1 ;  /* 0x00000001090e7836 */ /* 0x000fe20000000000 */
[----:B------:R-:W-:Y:S01]  /*0670*/  LOP3.LUT R17, RZ, R9, RZ, 0x33, !PT ;  /* 0x00000009ff117212 */ /* 0x000fe200078e33ff */
        /* <DEDUP_REMOVED lines=37> */
.L_x_125:
        /* <DEDUP_REMOVED lines=15> */
[----:B------:R-:W-:Y:S01]  /*09c0*/  VIADD R10, R10, 0x4 ;  /* 0x000000040a0a7836 */ /* 0x000fe20000000000 */
[C---:B------:R-:W-:Y:S01]  /*09d0*/  IADD3 R20, PT, PT, R22.reuse, -0x3, RZ ;  /* 0xfffffffd16147810 */ /* 0x040fe20007ffe0ff */
[----:B------:R-:W-:-:S02]  /*09e0*/  VIADD R16, R22, 0xfffffffe ;  /* 0xfffffffe16107836 */ /* 0x000fc40000000000 */
[----:B-1----:R-:W-:Y:S01]  /*09f0*/  IMAD.U32 R24, RZ, RZ, UR16 ;  /* 0x00000010ff187e24 */ /* 0x002fe2000f8e00ff */
[----:B0-----:R-:W-:-:S06]  /*0a00*/  ULEA UR4, UR14, UR4, 0x18 ;  /* 0x000000040e047291 */ /* 0x001fcc000f8ec0ff */
[----:B------:R-:W-:-:S03]  /*0a10*/  IADD3 R11, PT, PT, R8, UR4, RZ ;  /* 0x00000004080b7c10 */ /* 0x000fc6000fffe0ff */
[----:B------:R0:W-:Y:S02]  /*0a20*/  STS.U8 [R8+UR4], R9 ;  /* 0x0000000908007988 */ /* 0x0001e40008000004 */
[----:B------:R-:W-:Y:S02]  /*0a30*/  VIADD R15, R11, UR16 ;  /* 0x000000100b0f7c36 */ /* 0x000fe40008000000 */
[C---:B------:R-:W-:Y:S02]  /*0a40*/  IMAD R13, R24.reuse, UR21, R11 ;  /* 0x00000015180d7c24 */ /* 0x040fe4000f8e020b */
[----:B------:R-:W-:Y:S02]  /*0a50*/  VIADD R19, R15, UR16 ;  /* 0x000000100f137c36 */ /* 0x000fe40008000000 */
[----:B------:R-:W-:Y:S01]  /*0a60*/  IMAD R17, R24, UR21, R15 ;  /* 0x0000001518117c24 */ /* 0x000fe2000f8e020f */
[----:B------:R1:W-:Y:S01]  /*0a70*/  STS.U8 [R13], R12 ;  /* 0x0000000c0d007388 */ /* 0x0003e20000000000 */
[----:B------:R-:W-:-:S02]  /*0a80*/  VIADD R21, R19, UR16 ;  /* 0x0000001013157c36 */ /* 0x000fc40008000000 */
[C---:B0-----:R-:W-:Y:S01]  /*0a90*/  IMAD R9, R24.reuse, UR21, R19 ;  /* 0x0000001518097c24 */ /* 0x041fe2000f8e0213 */
[----:B------:R0:W-:Y:S01]  /*0aa0*/  STS.U8 [R11+UR16], R14 ;  /* 0x0000000e0b007988 */ /* 0x0001e20008000010 */
[C---:B------:R-:W-:Y:S02]  /*0ab0*/  IMAD R21, R24.reuse, UR21, R21 ;  /* 0x0000001518157c24 */ /* 0x040fe4000f8e0215 */
[----:B------:R-:W-:Y:S01]  /*0ac0*/  IMAD R8, R24, 0x4, R8 ;  /* 0x0000000418087824 */ /* 0x000fe200078e0208 */
[----:B------:R0:W-:Y:S01]  /*0ad0*/  STS.U8 [R17], R16 ;  /* 0x0000001011007388 */ /* 0x0001e20000000000 */
[----:B-1----:R-:W-:-:S03]  /*0ae0*/  VIADD R12, R22, 0xfffffffc ;  /* 0xfffffffc160c7836 */ /* 0x002fc60000000000 */
[----:B------:R0:W-:Y:S04]  /*0af0*/  STS.U8 [R15+UR16], R18 ;  /* 0x000000120f007988 */ /* 0x0001e80008000010 */
[----:B------:R0:W-:Y:S04]  /*0b00*/  STS.U8 [R9], R20 ;  /* 0x0000001409007388 */ /* 0x0001e80000000000 */
[----:B------:R0:W-:Y:S04]  /*0b10*/  STS.U8 [R19+UR16], R10 ;  /* 0x0000000a13007988 */ /* 0x0001e80008000010 */
[----:B------:R0:W-:Y:S02]  /*0b20*/  STS.U8 [R21], R12 ;  /* 0x0000000c15007388 */ /* 0x0001e40000000000 */
.L_x_127:
        /* <DEDUP_REMOVED lines=11> */
[----:B------:R-:W-:-:S04]  /*0be0*/  PRMT R16, R16, 0x7710, RZ ;  /* 0x0000771010107816 */ /* 0x000fc800000000ff */
[----:B------:R-:W-:Y:S01]  /*0bf0*/  MOV R10, R14 ;  /* 0x0000000e000a7202 */ /* 0x000fe20000000f00 */
        /* <DEDUP_REMOVED lines=12> */
.L_x_128:
        /* <DEDUP_REMOVED lines=11> */
.L_x_124:
        /* <DEDUP_REMOVED lines=14> */
.L_x_131:
        /* <DEDUP_REMOVED lines=21> */
[----:B------:R-:W-:Y:S01]  /*0fa0*/  IADD3 R17, P2, PT, R6, -0x7507661a, RZ ;  /* 0x8af899e606117810 */ /* 0x000fe20007f5e0ff */
[----:B------:R-:W-:Y:S01]  /*0fb0*/  IMAD.IADD R15, R15, 0x1, R11 ;  /* 0x000000010f0f7824 */ /* 0x000fe200078e020b */
[----:B------:R-:W-:Y:S02]  /*0fc0*/  ISETP.GE.U32.AND.EX P0, PT, R19, -0x80000000, PT, P0 ;  /* 0x800000001300780c */ /* 0x000fe40003f06100 */
[----:B------:R-:W-:Y:S02]  /*0fd0*/  SHF.R.U64 R13, R20, 0x1f, R19 ;  /* 0x0000001f140d7819 */ /* 0x000fe40000001213 */
[----:B------:R-:W-:-:S02]  /*0fe0*/  SHF.R.U64 R15, R14, 0x19, R15 ;  /* 0x000000190e0f7819 */ /* 0x000fc4000000120f */
[----:B------:R-:W-:Y:S02]  /*0ff0*/  IADD3.X R18, PT, PT, R7, -0x6b862d7b, RZ, P2, !PT ;  /* 0x9479d28507127810 */ /* 0x000fe400017fe4ff */
[----:B------:R-:W-:Y:S02]  /*1000*/  LOP3.LUT R15, R15, R14, RZ, 0x3c, !PT ;  /* 0x0000000e0f0f7212 */ /* 0x000fe400078e3cff */
[----:B------:R-:W-:Y:S02]  /*1010*/  LOP3.LUT R13, R13, R20, RZ, 0x3c, !PT ;  /* 0x000000140d0d7212 */ /* 0x000fe400078e3cff */
[----:B------:R-:W-:Y:S01]  /*1020*/  SEL R11, R7, R18, !P0 ;  /* 0x00000012070b7207 */ /* 0x000fe20004000000 */
[----:B------:R-:W-:Y:S01]  /*1030*/  IMAD.WIDE.U32 R14, R15, R8, RZ ;  /* 0x000000080f0e7225 */ /* 0x000fe200078e00ff */
[----:B------:R-:W-:-:S03]  /*1040*/  SHF.R.U32.HI R14, RZ, 0x1f, R19 ;  /* 0x0000001fff0e7819 */ /* 0x000fc60000011613 */
[----:B------:R-:W-:Y:S01]  /*1050*/  VIADD R15, R15, UR4 ;  /* 0x000000040f0f7c36 */ /* 0x000fe20008000000 */
[----:B------:R-:W-:Y:S02]  /*1060*/  LOP3.LUT R7, R14, R19, RZ, 0x3c, !PT ;  /* 0x000000130e077212 */ /* 0x000fe400078e3cff */
[----:B------:R-:W-:Y:S01]  /*1070*/  SEL R14, R6, R17, !P0 ;  /* 0x00000011060e7207 */ /* 0x000fe20004000000 */
[----:B0-----:R-:W-:Y:S01]  /*1080*/  IMAD R16, R15, UR14, R0 ;  /* 0x0000000e0f107c24 */ /* 0x001fe2000f8e0200 */
[----:B------:R-:W-:Y:S01]  /*1090*/  IADD3 R15, PT, PT, R9, R10, RZ ;  /* 0x0000000a090f7210 */ /* 0x000fe20007ffe0ff */
[-C--:B------:R-:W-:Y:S01]  /*10a0*/  IMAD R6, R11, R13.reuse, RZ ;  /* 0x0000000d0b067224 */ /* 0x080fe200078e02ff */
[C---:B------:R-:W-:Y:S01]  /*10b0*/  IADD3 R21, P2, PT, R14.reuse, -0x7507661a, RZ ;  /* 0x8af899e60e157810 */ /* 0x040fe20007f5e0ff */
[----:B------:R-:W-:Y:S02]  /*10c0*/  IMAD.IADD R16, R9, 0x1, R16 ;  /* 0x0000000109107824 */ /* 0x000fe400078e0210 */
[----:B------:R-:W-:Y:S01]  /*10d0*/  LDS.U8 R17, [R15] ;  /* 0x000000000f117984 */ /* 0x000fe20000000000 */
[----:B------:R-:W-:Y:S01]  /*10e0*/  IMAD R19, R7, R14, R6 ;  /* 0x0000000e07137224 */ /* 0x000fe200078e0206 */
[----:B------:R-:W-:Y:S01]  /*10f0*/  IADD3.X R22, PT, PT, R11, -0x6b862d7b, RZ, P2, !PT ;  /* 0x9479d2850b167810 */ /* 0x000fe200017fe4ff */
[----:B------:R-:W-:Y:S01]  /*1100*/  IMAD.WIDE.U32 R6, R14, R13, RZ ;  /* 0x0000000d0e067225 */ /* 0x000fe200078e00ff */
[----:B------:R-:W0:Y:S01]  /*1110*/  LDS.U8 R18, [R16] ;  /* 0x0000000010127984 */ /* 0x000e220000000000 */
[----:B------:R-:W-:-:S02]  /*1120*/  IADD3 R13, P0, PT, R2, -0x47deb697, RZ ;  /* 0xb8214969020d7810 */ /* 0x000fc40007f1e0ff */
[----:B------:R-:W-:Y:S02]  /*1130*/  IMAD.IADD R7, R7, 0x1, R19 ;  /* 0x0000000107077824 */ /* 0x000fe400078e0213 */
[----:B------:R-:W-:Y:S01]  /*1140*/  IADD3.X R19, PT, PT, R3, 0x543476c3, RZ, P0, !PT ;  /* 0x543476c303137810 */ /* 0x000fe200007fe4ff */
[----:B------:R-:W-:Y:S01]  /*1150*/  VIADD R10, R10, -UR14 ;  /* 0x8000000e0a0a7c36 */ /* 0x000fe20008000000 */
        /* <DEDUP_REMOVED lines=22> */
[----:B------:R-:W-:-:S03]  /*12c0*/  IMAD.WIDE.U32 R6, R21, R6, RZ ;  /* 0x0000000615067225 */ /* 0x000fc600078e00ff */
[----:B------:R-:W-:Y:S01]  /*12d0*/  ISETP.GE.U32.AND.EX P0, PT, R3, -0x80000000, PT, P0 ;  /* 0x800000000300780c */ /* 0x000fe20003f06100 */
[----:B------:R-:W-:Y:S01]  /*12e0*/  IMAD.IADD R7, R7, 0x1, R23 ;  /* 0x0000000107077824 */ /* 0x000fe200078e0217 */
[----:B0-----:R0:W-:Y:S04]  /*12f0*/  STS.U8 [R15], R18 ;  /* 0x000000120f007388 */ /* 0x0011e80000000000 */
[----:B------:R-:W-:Y:S01]  /*1300*/  SHF.R.U64 R7, R6, 0x19, R7 ;  /* 0x0000001906077819 */ /* 0x000fe20000001207 */
[----:B------:R1:W-:Y:S03]  /*1310*/  STS.U8 [R16], R17 ;  /* 0x0000001110007388 */ /* 0x0003e60000000000 */
[----:B------:R-:W-:Y:S01]  /*1320*/  LOP3.LUT R7, R7, R6, RZ, 0x3c, !PT ;  /* 0x0000000607077212 */ /* 0x000fe200078e3cff */
[----:B------:R-:W2:Y:S01]  /*1330*/  LDS.U8 R19, [R13] ;  /* 0x000000000d137984 */ /* 0x000ea20000000000 */
[----:B------:R-:W-:Y:S01]  /*1340*/  VIADD R6, R8, 0xfffffffe ;  /* 0xfffffffe08067836 */ /* 0x000fe20000000000 */
[----:B0-----:R-:W-:-:S02]  /*1350*/  SHF.R.U32.HI R18, RZ, 0x1f, R3 ;  /* 0x0000001fff127819 */ /* 0x001fc40000011603 */
[----:B------:R-:W0:Y:S01]  /*1360*/  LDS.U8 R20, [R22] ;  /* 0x0000000016147984 */ /* 0x000e220000000000 */
[----:B------:R-:W-:Y:S01]  /*1370*/  IMAD.WIDE.U32 R6, R7, R6, RZ ;  /* 0x0000000607067225 */ /* 0x000fe200078e00ff */
[----:B-1----:R-:W-:Y:S02]  /*1380*/  IADD3.X R16, PT, PT, R11, -0x6b862d7b, RZ, P2, !PT ;  /* 0x9479d2850b107810 */ /* 0x002fe400017fe4ff */
[----:B------:R-:W-:Y:S01]  /*1390*/  SEL R6, R21, R14, !P0 ;  /* 0x0000000e15067207 */ /* 0x000fe20004000000 */
[----:B------:R-:W-:Y:S01]  /*13a0*/  VIADD R15, R7, UR4 ;  /* 0x00000004070f7c36 */ /* 0x000fe20008000000 */
[----:B------:R-:W-:Y:S02]  /*13b0*/  SEL R7, R11, R16, !P0 ;  /* 0x000000100b077207 */ /* 0x000fe40004000000 */
[----:B------:R-:W-:Y:S01]  /*13c0*/  IADD3 R14, PT, PT, R10, -UR14, RZ ;  /* 0x8000000e0a0e7c10 */ /* 0x000fe2000fffe0ff */
[----:B------:R-:W-:Y:S01]  /*13d0*/  IMAD R16, R15, UR14, R0 ;  /* 0x0000000e0f107c24 */ /* 0x000fe2000f8e0200 */
[----:B------:R-:W-:-:S02]  /*13e0*/  SHF.R.U64 R11, R2, 0x1f, R3 ;  /* 0x0000001f020b7819 */ /* 0x000fc40000001203 */
        /* <DEDUP_REMOVED lines=13> */
[----:B0-----:R0:W-:Y:S01]  /*14c0*/  STS.U8 [R13], R20 ;  /* 0x000000140d007388 */ /* 0x0011e20000000000 */
[----:B------:R-:W-:Y:S02]  /*14d0*/  VIADD R8, R8, 0xfffffffc ;  /* 0xfffffffc08087836 */ /* 0x000fe40000000000 */
[----:B------:R-:W-:Y:S01]  /*14e0*/  IMAD.WIDE.U32 R10, R11, R10, RZ ;  /* 0x0000000a0b0a7225 */ /* 0x000fe200078e00ff */
[----:B------:R-:W1:Y:S03]  /*14f0*/  LDS.U8 R18, [R16] ;  /* 0x0000000010127984 */ /* 0x000e660000000000 */
[----:B------:R-:W-:Y:S01]  /*1500*/  VIADD R11, R11, UR4 ;  /* 0x000000040b0b7c36 */ /* 0x000fe20008000000 */
[----:B------:R-:W2:Y:S01]  /*1510*/  LDS.U8 R17, [R15] ;  /* 0x000000000f117984 */ /* 0x000ea20000000000 */
[----:B------:R-:W-:-:S02]  /*1520*/  VIADD R10, R14, -UR14 ;  /* 0x8000000e0e0a7c36 */ /* 0x000fc40008000000 */
[----:B0-----:R-:W-:Y:S02]  /*1530*/  IMAD R20, R11, UR14, R0 ;  /* 0x0000000e0b147c24 */ /* 0x001fe4000f8e0200 */
[C---:B------:R-:W-:Y:S01]  /*1540*/  IMAD.IADD R11, R9.reuse, 0x1, R10 ;  /* 0x00000001090b7824 */ /* 0x040fe200078e020a */
[----:B------:R-:W-:Y:S01]  /*1550*/  IADD3 R10, PT, PT, R10, -UR14, RZ ;  /* 0x8000000e0a0a7c10 */ /* 0x000fe2000fffe0ff */
[----:B------:R-:W-:Y:S01]  /*1560*/  IMAD.IADD R20, R9, 0x1, R20 ;  /* 0x0000000109147824 */ /* 0x000fe200078e0214 */
        /* <DEDUP_REMOVED lines=8> */
.L_x_130:
        /* <DEDUP_REMOVED lines=64> */
.L_x_132:
        /* <DEDUP_REMOVED lines=20> */
[----:B------:R-:W-:-:S05]  /*1b30*/  IMAD R9, R9, R6, R14 ;  /* 0x0000000609097224 */ /* 0x000fca00078e020e */
[----:B------:R-:W-:-:S04]  /*1b40*/  IADD3 R9, PT, PT, R13, R9, RZ ;  /* 0x000000090d097210 */ /* 0x000fc80007ffe0ff */
        /* <DEDUP_REMOVED lines=9> */
.L_x_129:
        /* <DEDUP_REMOVED lines=19> */
[----:B------:R-:W-:Y:S02]  /*1d10*/  IMAD.MOV.U32 R10, RZ, RZ, 0x1 ;  /* 0x00000001ff0a7424 */ /* 0x000fe400078e00ff */
[----:B------:R-:W-:-:S05]  /*1d20*/  IMAD.IADD R13, R9, 0x1, R13 ;  /* 0x00000001090d7824 */ /* 0x000fca00078e020d */
[----:B------:R-:W-:-:S04]  /*1d30*/  SHF.R.U64 R13, R8, 0x19, R13 ;  /* 0x00000019080d7819 */ /* 0x000fc8000000120d */
[----:B------:R-:W-:-:S05]  /*1d40*/  LOP3.LUT R8, R13, R8, RZ, 0x3c, !PT ;  /* 0x000000080d087212 */ /* 0x000fca00078e3cff */
[C---:B------:R-:W-:Y:S02]  /*1d50*/  IMAD R11, R8.reuse, UR4, RZ ;  /* 0x00000004080b7c24 */ /* 0x040fe4000f8e02ff */
[----:B------:R-:W-:-:S04]  /*1d60*/  IMAD.WIDE.U32 R8, R8, R5, RZ ;  /* 0x0000000508087225 */ /* 0x000fc800078e00ff */
[----:B------:R-:W-:-:S05]  /*1d70*/  IMAD.IADD R9, R9, 0x1, R11 ;  /* 0x0000000109097824 */ /* 0x000fca00078e020b */
[----:B------:R-:W-:-:S04]  /*1d80*/  PRMT R8, R10, 0x7604, R9 ;  /* 0x000076040a087816 */ /* 0x000fc80000000009 */
[--C-:B------:R-:W-:Y:S02]  /*1d90*/  PRMT R11, RZ, 0x4, R8.reuse ;  /* 0x00000004ff0b7816 */ /* 0x100fe40000000008 */
[----:B------:R-:W-:-:S04]  /*1da0*/  PRMT R8, RZ, 0x5, R8 ;  /* 0x00000005ff087816 */ /* 0x000fc80000000008 */
[----:B------:R-:W-:Y:S01]  /*1db0*/  BMSK R12, R11, R8 ;  /* 0x000000080b0c721b */ /* 0x000fe20000000000 */
[----:B------:R-:W-:Y:S01]  /*1dc0*/  VIADD R8, R9, 0x1 ;  /* 0x0000000109087836 */ /* 0x000fe20000000000 */
[----:B------:R-:W-:-:S04]  /*1dd0*/  SHF.L.U32 R11, R10, R11, RZ ;  /* 0x0000000b0a0b7219 */ /* 0x000fc800000006ff */
[----:B------:R-:W-:Y:S01]  /*1de0*/  LOP3.LUT R9, R11, R12, RZ, 0xe2, !PT ;  /* 0x0000000c0b097212 */ /* 0x000fe200078ee2ff */
[----:B------:R-:W-:Y:S06]  /*1df0*/  BRA.U !UP3, `(.L_x_134) ;  /* 0x000000010bd07547 */ /* 0x000fec000b800000 */
[----:B------:R-:W-:Y:S02]  /*1e00*/  IMAD.MOV.U32 R10, RZ, RZ, RZ ;  /* 0x000000ffff0a7224 */ /* 0x000fe400078e00ff */
[----:B------:R-:W-:Y:S02]  /*1e10*/  IMAD.MOV.U32 R11, RZ, RZ, R0 ;  /* 0x000000ffff0b7224 */ /* 0x000fe400078e0000 */
[----:B------:R-:W-:-:S07]  /*1e20*/  IMAD.MOV.U32 R14, RZ, RZ, R8 ;  /* 0x000000ffff0e7224 */ /* 0x000fce00078e0008 */
.L_x_140:
[----:B0-----:R-:W0:Y:S02]  /*1e30*/  LDCU UR4, c[0x0][0x394] ;  /* 0x00007280ff0477ac */ /* 0x001e240008000800 */
[----:B0-----:R-:W-:-:S13]  /*1e40*/  ISETP.NE.AND P0, PT, R10, UR4, PT ;  /* 0x000000040a007c0c */ /* 0x001fda000bf05270 */
[----:B------:R-:W-:Y:S05]  /*1e50*/  @!P0 BRA `(.L_x_135) ;  /* 0x0000000800948947 */ /* 0x000fea0003800000 */
[----:B------:R-:W0:Y:S01]  /*1e60*/  S2R R12, SR_CgaCtaId ;  /* 0x00000000000c7919 */ /* 0x000e220000008800 */
[----:B------:R-:W1:Y:S01]  /*1e70*/  LDC R21, c[0x0][0x394] ;  /* 0x0000e500ff157b82 */ /* 0x000e620000000800 */
[----:B------:R-:W-:Y:S01]  /*1e80*/  MOV R5, 0x400 ;  /* 0x0000040000057802 */ /* 0x000fe20000000f00 */
[----:B------:R-:W-:Y:S01]  /*1e90*/  BSSY.RELIABLE B1, `(.L_x_136) ;  /* 0x000001b000017945 */ /* 0x000fe20003800100 */
[----:B------:R-:W-:Y:S01]  /*1ea0*/  MOV R15, R11 ;  /* 0x0000000b000f7202 */ /* 0x000fe20000000f00 */
[----:B------:R-:W-:Y:S01]  /*1eb0*/  IMAD.MOV.U32 R16, RZ, RZ, R10 ;  /* 0x000000ffff107224 */ /* 0x000fe200078e000a */
[----:B0-----:R-:W-:-:S07]  /*1ec0*/  LEA R20, R12, R5, 0x18 ;  /* 0x000000050c147211 */ /* 0x001fce00078ec0ff */
.L_x_139:
[----:B------:R-:W-:Y:S02]  /*1ed0*/  IMAD.IADD R19, R20, 0x1, R15 ;  /* 0x0000000114137824 */ /* 0x000fe400078e020f */
[----:B-1----:R-:W-:-:S03]  /*1ee0*/  IMAD.MOV.U32 R5, RZ, RZ, R21 ;  /* 0x000000ffff057224 */ /* 0x002fc600078e0015 */
[----:B------:R-:W0:Y:S02]  /*1ef0*/  LDS.S8 R13, [R19] ;  /* 0x00000000130d7984 */ /* 0x000e240000000200 */
[----:B0-----:R-:W-:-:S05]  /*1f00*/  IMAD.IADD R12, R13, 0x1, R14 ;  /* 0x000000010d0c7824 */ /* 0x001fca00078e020e */
[----:B------:R-:W-:-:S04]  /*1f10*/  ISETP.GT.U32.AND P0, PT, R12, R5, PT ;  /* 0x000000050c00720c */ /* 0x000fc80003f04070 */
[----:B------:R-:W-:-:S13]  /*1f20*/  ISETP.LT.OR P0, PT, R12, 0x1, P0 ;  /* 0x000000010c00780c */ /* 0x000fda0000701670 */
[----:B------:R-:W-:Y:S05]  /*1f30*/  @P0 BRA `(.L_x_137) ;  /* 0x0000000000240947 */ /* 0x000fea0003800000 */
[----:B------:R-:W-:Y:S02]  /*1f40*/  VIADD R18, R12, 0xffffffff ;  /* 0xffffffff0c127836 */ /* 0x000fe40000000000 */
[----:B------:R-:W-:-:S05]  /*1f50*/  IMAD.MOV.U32 R13, RZ, RZ, 0x1 ;  /* 0x00000001ff0d7424 */ /* 0x000fca00078e00ff */
[----:B------:R-:W-:-:S04]  /*1f60*/  PRMT R17, R13, 0x7604, R18 ;  /* 0x000076040d117816 */ /* 0x000fc80000000012 */
[--C-:B------:R-:W-:Y:S02]  /*1f70*/  PRMT R18, RZ, 0x4, R17.reuse ;  /* 0x00000004ff127816 */ /* 0x100fe40000000011 */
[----:B------:R-:W-:Y:S02]  /*1f80*/  PRMT R22, RZ, 0x5, R17 ;  /* 0x00000005ff167816 */ /* 0x000fe40000000011 */
[----:B------:R-:W-:-:S04]  /*1f90*/  SHF.R.U32.HI R23, RZ, R18, R9 ;  /* 0x00000012ff177219 */ /* 0x000fc80000011609 */
[----:B------:R-:W-:-:S04]  /*1fa0*/  SGXT.U32 R18, R23, R22 ;  /* 0x000000161712721a */ /* 0x000fc80000000000 */
[----:B------:R-:W-:-:S13]  /*1fb0*/  ISETP.NE.AND P0, PT, R18, RZ, PT ;  /* 0x000000ff1200720c */ /* 0x000fda0003f05270 */
[----:B------:R-:W-:Y:S05]  /*1fc0*/  @!P0 BRA `(.L_x_138) ;  /* 0x00000000001c8947 */ /* 0x000fea0003800000 */
.L_x_137:
[----:B------:R-:W0:Y:S01]  /*1fd0*/  LDCU UR4, c[0x0][0x390] ;  /* 0x00007200ff0477ac */ /* 0x000e220008000800 */
[----:B------:R-:W-:-:S05]  /*1fe0*/  VIADD R16, R16, 0x1 ;  /* 0x0000000110107836 */ /* 0x000fca0000000000 */
[----:B------:R-:W-:Y:S01]  /*1ff0*/  ISETP.NE.AND P0, PT, R16, R5, PT ;  /* 0x000000051000720c */ /* 0x000fe20003f05270 */
[----:B0-----:R-:W-:-:S12]  /*2000*/  VIADD R15, R15, UR4 ;  /* 0x000000040f0f7c36 */ /* 0x001fd80008000000 */
[----:B------:R-:W-:Y:S05]  /*2010*/  @!P0 BREAK.RELIABLE B1 ;  /* 0x0000000000018942 */ /* 0x000fea0003800100 */
[----:B------:R-:W-:Y:S05]  /*2020*/  @P0 BRA `(.L_x_139) ;  /* 0xfffffffc00a80947 */ /* 0x000fea000383ffff */
[----:B------:R-:W-:Y:S05]  /*2030*/  BRA `(.L_x_135) ;  /* 0x00000008001c7947 */ /* 0x000fea0003800000 */
.L_x_138:
[----:B------:R-:W-:Y:S05]  /*2040*/  BSYNC.RELIABLE B1 ;  /* 0x0000000000017941 */ /* 0x000fea0003800100 */
.L_x_136:
[----:B------:R-:W-:Y:S01]  /*2050*/  IADD3 R15, PT, PT, R20, R11, RZ ;  /* 0x0000000b140f7210 */ /* 0x000fe20007ffe0ff */
[----:B------:R-:W0:Y:S01]  /*2060*/  LDCU UR4, c[0x0][0x390] ;  /* 0x00007200ff0477ac */ /* 0x000e220008000800 */
[----:B------:R-:W-:Y:S01]  /*2070*/  VIADD R10, R10, 0x1 ;  /* 0x000000010a0a7836 */ /* 0x000fe20000000000 */
[--C-:B------:R-:W-:Y:S02]  /*2080*/  PRMT R14, RZ, 0x4, R17.reuse ;  /* 0x00000004ff0e7816 */ /* 0x100fe40000000011 */
[----:B------:R-:W1:Y:S01]  /*2090*/  LDS.U8 R16, [R15] ;  /* 0x000000000f107984 */ /* 0x000e620000000000 */
[----:B------:R-:W-:Y:S02]  /*20a0*/  PRMT R17, RZ, 0x5, R17 ;  /* 0x00000005ff117816 */ /* 0x000fe40000000011 */
[----:B------:R-:W-:Y:S02]  /*20b0*/  ISETP.NE.AND P0, PT, R10, UR20, PT ;  /* 0x000000140a007c0c */ /* 0x000fe4000bf05270 */
[----:B------:R-:W-:-:S02]  /*20c0*/  BMSK R18, R14, R17 ;  /* 0x000000110e12721b */ /* 0x000fc40000000000 */
[----:B------:R-:W-:Y:S01]  /*20d0*/  SHF.L.U32 R13, R13, R14, RZ ;  /* 0x0000000e0d0d7219 */ /* 0x000fe200000006ff */
[----:B------:R-:W-:-:S03]  /*20e0*/  IMAD.MOV.U32 R14, RZ, RZ, R12 ;  /* 0x000000ffff0e7224 */ /* 0x000fc600078e000c */
[----:B------:R-:W-:Y:S01]  /*20f0*/  LOP3.LUT R9, R13, R18, R9, 0xe2, !PT ;  /* 0x000000120d097212 */ /* 0x000fe200078ee209 */
[----:B0-----:R-:W-:Y:S01]  /*2100*/  VIADD R11, R11, UR4 ;  /* 0x000000040b0b7c36 */ /* 0x001fe20008000000 */
[----:B-1----:R0:W-:Y:S04]  /*2110*/  STS.U8 [R19], R16 ;  /* 0x0000001013007388 */ /* 0x0021e80000000000 */
[----:B------:R0:W-:Y:S01]  /*2120*/  STS.U8 [R15], R12 ;  /* 0x0000000c0f007388 */ /* 0x0001e20000000000 */
[----:B------:R-:W-:Y:S05]  /*2130*/  @P0 BRA `(.L_x_140) ;  /* 0xfffffffc003c0947 */ /* 0x000fea000383ffff */
.L_x_134:
        /* <DEDUP_REMOVED lines=10> */
.L_x_142:
[----:B------:R-:W-:Y:S05]  /*21e0*/  BSYNC.RECONVERGENT B1 ;  /* 0x0000000000017941 */ /* 0x000fea0003800200 */
.L_x_141:
[----:B------:R-:W-:Y:S01]  /*21f0*/  R2UR UR4, R9 ;  /* 0x00000000090472ca */ /* 0x000fe200000e0000 */
[----:B0-----:R-:W-:-:S05]  /*2200*/  IMAD.MOV.U32 R10, RZ, RZ, -0x1 ;  /* 0xffffffffff0a7424 */ /* 0x001fca00078e00ff */
[----:B------:R-:W-:-:S07]  /*2210*/  SHF.L.U32 R10, R10, R15, RZ ;  /* 0x0000000f0a0a7219 */ /* 0x000fce00000006ff */
[----:B------:R-:W-:Y:S05]  /*2220*/  BRA.DIV UR4, `(.L_x_143) ;  /* 0x0000000604cc7947 */ /* 0x000fea000b800000 */
[----:B-----5:R0:W1:Y:S02]  /*2230*/  SHFL.IDX PT, R4, R4, R12, 0x1f ;  /* 0x00001f0c04047589 */ /* 0x02006400000e0000 */
.L_x_154:
        /* <DEDUP_REMOVED lines=18> */
[----:B------:R-:W-:Y:S01]  /*2360*/  IMAD.MOV.U32 R11, RZ, RZ, 0x1 ;  /* 0x00000001ff0b7424 */ /* 0x000fe200078e00ff */
[----:B------:R-:W-:Y:S02]  /*2370*/  MOV R10, R0 ;  /* 0x00000000000a7202 */ /* 0x000fe40000000f00 */
[----:B-1----:R-:W-:-:S07]  /*2380*/  LEA R13, R8, R13, 0x18 ;  /* 0x0000000d080d7211 */ /* 0x002fce00078ec0ff */
.L_x_145:
        /* <DEDUP_REMOVED lines=33> */
.L_x_144:
        /* <DEDUP_REMOVED lines=22> */
.L_x_146:
        /* <DEDUP_REMOVED lines=13> */
[----:B0-----:R-:W-:-:S03]  /*27d0*/  IADD3 R12, PT, PT, R10, UR4, RZ ;  /* 0x000000040a0c7c10 */ /* 0x001fc6000fffe0ff */
[----:B------:R0:W1:Y:S04]  /*27e0*/  LDS.S8 R13, [R10+UR4] ;  /* 0x000000040a0d7984 */ /* 0x0000680008000200 */
[----:B------:R-:W2:Y:S01]  /*27f0*/  LDS.S8 R15, [R12+UR15] ;  /* 0x0000000f0c0f7984 */ /* 0x000ea20008000200 */
[----:B0-----:R-:W-:-:S03]  /*2800*/  IMAD R10, R17, 0x2, R10 ;  /* 0x00000002110a7824 */ /* 0x001fc600078e020a */
[----:B-1----:R3:W-:Y:S04]  /*2810*/  STG.E desc[UR18][R8.64], R13 ;  /* 0x0000000d08007986 */ /* 0x0027e8000c101912 */
[----:B--2---:R3:W-:Y:S02]  /*2820*/  STG.E desc[UR18][R8.64+0x4], R15 ;  /* 0x0000040f08007986 */ /* 0x0047e4000c101912 */
.L_x_147:
        /* <DEDUP_REMOVED lines=8> */
.L_x_135:
[----:B------:R-:W-:Y:S05]  /*28b0*/  BSYNC B0 ;  /* 0x0000000000007941 */ /* 0x000fea0003800000 */
.L_x_133:
[----:B------:R-:W-:Y:S05]  /*28c0*/  BRA `(.L_x_148) ;  /* 0xffffffd800e07947 */ /* 0x000fea000383ffff */
.L_x_123:
[----:B------:R-:W-:Y:S01]  /*28d0*/  BSSY B0, `(.L_x_149) ;  /* 0x0000007000007945 */ /* 0x000fe20003800000 */
[----:B------:R-:W-:Y:S02]  /*28e0*/  IMAD.MOV.U32 R12, RZ, RZ, RZ ;  /* 0x000000ffff0c7224 */ /* 0x000fe400078e00ff */
[----:B------:R-:W-:Y:S02]  /*28f0*/  IMAD.MOV.U32 R11, RZ, RZ, 0x1f ;  /* 0x0000001fff0b7424 */ /* 0x000fe400078e00ff */
[----:B------:R-:W-:-:S07]  /*2900*/  IMAD.MOV.U32 R9, RZ, RZ, -0x1 ;  /* 0xffffffffff097424 */ /* 0x000fce00078e00ff */
[----:B0----5:R-:W-:Y:S05]  /*2910*/  WARPSYNC.COLLECTIVE R9, `(.L_x_150) ;  /* 0x0000000009087348 */ /* 0x021fea0003c00000 */
[----:B-----5:R1:W2:Y:S02]  /*2920*/  SHFL.IDX P0, R4, R4, R12, R11 ;  /* 0x0000000c04047389 */ /* 0x0202a4000000000b */
[----:B012---:R-:W-:Y:S05]  /*2930*/  ENDCOLLECTIVE ;  /* 0x000000000000791b */ /* 0x007fea0003800000 */
.L_x_150:
[----:B------:R-:W-:Y:S05]  /*2940*/  BSYNC B0 ;  /* 0x0000000000007941 */ /* 0x000fea0003800000 */
.L_x_149:
[----:B------:R-:W-:Y:S05]  /*2950*/  BRA `(.L_x_151) ;  /* 0xffffffd800ec7947 */ /* 0x000fea000383ffff */
.L_x_143:
[----:B------:R-:W-:Y:S01]  /*2960*/  BSSY B1, `(.L_x_152) ;  /* 0x0000005000017945 */ /* 0x000fe20003800000 */
[----:B------:R-:W-:-:S07]  /*2970*/  IMAD.MOV.U32 R11, RZ, RZ, 0x1f ;  /* 0x0000001fff0b7424 */ /* 0x000fce00078e00ff */
[----:B-----5:R-:W-:Y:S05]  /*2980*/  WARPSYNC.COLLECTIVE R9, `(.L_x_153) ;  /* 0x0000000009087348 */ /* 0x020fea0003c00000 */
[----:B-----5:R0:W1:Y:S02]  /*2990*/  SHFL.IDX P0, R4, R4, R12, R11 ;  /* 0x0000000c04047389 */ /* 0x020064000000000b */
[----:B01----:R-:W-:Y:S05]  /*29a0*/  ENDCOLLECTIVE ;  /* 0x000000000000791b */ /* 0x003fea0003800000 */
.L_x_153:
[----:B------:R-:W-:Y:S05]  /*29b0*/  BSYNC B1 ;  /* 0x0000000000017941 */ /* 0x000fea0003800000 */
.L_x_152:
[----:B------:R-:W-:Y:S05]  /*29c0*/  BRA `(.L_x_154) ;  /* 0xfffffff8001c7947 */ /* 0x000fea000383ffff */
.L_x_155:
        /* <DEDUP_REMOVED lines=11> */
.L_x_159:


//--------------------- .nv.shared._Z24BalancedPermutationsImplILj4EEvPiS0_jjj --------------------------
	.section	.nv.shared._Z24BalancedPermutationsImplILj4EEvPiS0_jjj,"aw",@nobits
	.sectionflags	@""
	.align	16
	.zero		1024


//--------------------- .nv.shared.reserved.0     --------------------------
	.section	.nv.shared.reserved.0,"aw",@nobits
	.weak		__nv_reservedSMEM_offset_0_alias
	.size		__nv_reservedSMEM_offset_0_alias, 0, 64
	.other		__nv_reservedSMEM_offset_0_alias,@"STO_CUDA_RESERVED_SHARED STV_DEFAULT"
__nv_reservedSMEM_offset_0_alias:
	.zero		0
	.zero		64


//--------------------- .nv.shared._Z24BalancedPermutationsImplILj3EEvPiS0_jjj --------------------------
	.section	.nv.shared._Z24BalancedPermutationsImplILj3EEvPiS0_jjj,"aw",@nobits
	.sectionflags	@""
	.align	16
	.zero		1024


//--------------------- .nv.shared._Z24BalancedPermutationsImplILj2EEvPiS0_jjj --------------------------
	.section	.nv.shared._Z24BalancedPermutationsImplILj2EEvPiS0_jjj,"aw",@nobits
	.sectionflags	@""
	.align	16
	.zero		1024


//--------------------- .nv.shared._Z24BalancedPermutationsImplILj1EEvPiS0_jjj --------------------------
	.section	.nv.shared._Z24BalancedPermutationsImplILj1EEvPiS0_jjj,"aw",@nobits
	.sectionflags	@""
	.align	16
	.zero		1024


//--------------------- .nv.constant0._Z24BalancedPermutationsImplILj4EEvPiS0_jjj --------------------------
	.section	.nv.constant0._Z24BalancedPermutationsImplILj4EEvPiS0_jjj,"a",@progbits
	.sectionflags	@""
	.align	4
.nv.constant0._Z24BalancedPermutationsImplILj4EEvPiS0_jjj:
	.zero		924


//--------------------- .nv.constant0._Z24BalancedPermutationsImplILj3EEvPiS0_jjj --------------------------
	.section	.nv.constant0._Z24BalancedPermutationsImplILj3EEvPiS0_jjj,"a",@progbits
	.sectionflags	@""
	.align	4
.nv.constant0._Z24BalancedPermutationsImplILj3EEvPiS0_jjj:
	.zero		924


//--------------------- .nv.constant0._Z24BalancedPermutationsImplILj2EEvPiS0_jjj --------------------------
	.section	.nv.constant0._Z24BalancedPermutationsImplILj2EEvPiS0_jjj,"a",@progbits
	.sectionflags	@""
	.align	4
.nv.constant0._Z24BalancedPermutationsImplILj2EEvPiS0_jjj:
	.zero		924


//--------------------- .nv.constant0._Z24BalancedPermutationsImplILj1EEvPiS0_jjj --------------------------
	.section	.nv.constant0._Z24BalancedPermutationsImplILj1EEvPiS0_jjj,"a",@progbits
	.sectionflags	@""
	.align	4
.nv.constant0._Z24BalancedPermutationsImplILj1EEvPiS0_jjj:
	.zero		924


//--------------------- SYMBOLS --------------------------

	.type		.nv.reservedSmem.offset0,@object
	.size		.nv.reservedSmem.offset0,0x4
	.type		.nv.reservedSmem.cap,@object
	.size		.nv.reservedSmem.cap,0x4
